//
// Generated by NVIDIA NVVM Compiler
//
// Compiler Build ID: CL-36424714
// Cuda compilation tools, release 13.0, V13.0.88
// Based on NVVM 20.0.0
//

.version 9.0
.target sm_100
.address_size 64

	// .globl	playout

.visible .entry playout(
	.param .u64 .ptr .align 1 playout_param_0,
	.param .u32 playout_param_1,
	.param .u64 .ptr .align 1 playout_param_2,
	.param .u32 playout_param_3,
	.param .u32 playout_param_4,
	.param .u64 .ptr .align 1 playout_param_5
)
{
	.local .align 4 .b8 	__local_depot0[324];
	.reg .b64 	%SP;
	.reg .b64 	%SPL;
	.reg .pred 	%p<89>;
	.reg .b32 	%r<308>;
	.reg .b32 	%f<3>;
	.reg .b64 	%rd<194>;

	mov.u64 	%SPL, __local_depot0;
	ld.param.u64 	%rd16, [playout_param_0];
	ld.param.u32 	%r107, [playout_param_1];
	ld.param.u64 	%rd17, [playout_param_2];
	ld.param.u32 	%r105, [playout_param_3];
	ld.param.u32 	%r275, [playout_param_4];
	cvta.to.global.u64 	%rd18, %rd17;
	add.u64 	%rd1, %SPL, 0;
	cvta.to.global.u64 	%rd20, %rd16;
	ld.global.u32 	%r108, [%rd18];
	st.local.u32 	[%rd1], %r108;
	ld.global.u32 	%r109, [%rd18+4];
	st.local.u32 	[%rd1+4], %r109;
	ld.global.u32 	%r110, [%rd18+8];
	st.local.u32 	[%rd1+8], %r110;
	ld.global.u32 	%r111, [%rd18+12];
	st.local.u32 	[%rd1+12], %r111;
	ld.global.u32 	%r112, [%rd18+16];
	st.local.u32 	[%rd1+16], %r112;
	ld.global.u32 	%r113, [%rd18+20];
	st.local.u32 	[%rd1+20], %r113;
	ld.global.u32 	%r114, [%rd18+24];
	st.local.u32 	[%rd1+24], %r114;
	ld.global.u32 	%r115, [%rd18+28];
	st.local.u32 	[%rd1+28], %r115;
	ld.global.u32 	%r116, [%rd18+32];
	st.local.u32 	[%rd1+32], %r116;
	ld.global.u32 	%r117, [%rd18+36];
	st.local.u32 	[%rd1+36], %r117;
	ld.global.u32 	%r118, [%rd18+40];
	st.local.u32 	[%rd1+40], %r118;
	ld.global.u32 	%r119, [%rd18+44];
	st.local.u32 	[%rd1+44], %r119;
	ld.global.u32 	%r120, [%rd18+48];
	st.local.u32 	[%rd1+48], %r120;
	ld.global.u32 	%r121, [%rd18+52];
	st.local.u32 	[%rd1+52], %r121;
	ld.global.u32 	%r122, [%rd18+56];
	st.local.u32 	[%rd1+56], %r122;
	ld.global.u32 	%r123, [%rd18+60];
	st.local.u32 	[%rd1+60], %r123;
	ld.global.u32 	%r124, [%rd18+64];
	st.local.u32 	[%rd1+64], %r124;
	ld.global.u32 	%r125, [%rd18+68];
	st.local.u32 	[%rd1+68], %r125;
	ld.global.u32 	%r126, [%rd18+72];
	st.local.u32 	[%rd1+72], %r126;
	ld.global.u32 	%r127, [%rd18+76];
	st.local.u32 	[%rd1+76], %r127;
	ld.global.u32 	%r128, [%rd18+80];
	st.local.u32 	[%rd1+80], %r128;
	ld.global.u32 	%r129, [%rd18+84];
	st.local.u32 	[%rd1+84], %r129;
	ld.global.u32 	%r130, [%rd18+88];
	st.local.u32 	[%rd1+88], %r130;
	ld.global.u32 	%r131, [%rd18+92];
	st.local.u32 	[%rd1+92], %r131;
	ld.global.u32 	%r132, [%rd18+96];
	st.local.u32 	[%rd1+96], %r132;
	ld.global.u32 	%r133, [%rd18+100];
	st.local.u32 	[%rd1+100], %r133;
	ld.global.u32 	%r134, [%rd18+104];
	st.local.u32 	[%rd1+104], %r134;
	ld.global.u32 	%r135, [%rd18+108];
	st.local.u32 	[%rd1+108], %r135;
	ld.global.u32 	%r136, [%rd18+112];
	st.local.u32 	[%rd1+112], %r136;
	ld.global.u32 	%r137, [%rd18+116];
	st.local.u32 	[%rd1+116], %r137;
	ld.global.u32 	%r138, [%rd18+120];
	st.local.u32 	[%rd1+120], %r138;
	ld.global.u32 	%r139, [%rd18+124];
	st.local.u32 	[%rd1+124], %r139;
	ld.global.u32 	%r140, [%rd18+128];
	st.local.u32 	[%rd1+128], %r140;
	ld.global.u32 	%r141, [%rd18+132];
	st.local.u32 	[%rd1+132], %r141;
	ld.global.u32 	%r142, [%rd18+136];
	st.local.u32 	[%rd1+136], %r142;
	ld.global.u32 	%r143, [%rd18+140];
	st.local.u32 	[%rd1+140], %r143;
	ld.global.u32 	%r144, [%rd18+144];
	st.local.u32 	[%rd1+144], %r144;
	ld.global.u32 	%r145, [%rd18+148];
	st.local.u32 	[%rd1+148], %r145;
	ld.global.u32 	%r146, [%rd18+152];
	st.local.u32 	[%rd1+152], %r146;
	ld.global.u32 	%r147, [%rd18+156];
	st.local.u32 	[%rd1+156], %r147;
	ld.global.u32 	%r148, [%rd18+160];
	st.local.u32 	[%rd1+160], %r148;
	ld.global.u32 	%r149, [%rd18+164];
	st.local.u32 	[%rd1+164], %r149;
	ld.global.u32 	%r150, [%rd18+168];
	st.local.u32 	[%rd1+168], %r150;
	ld.global.u32 	%r151, [%rd18+172];
	st.local.u32 	[%rd1+172], %r151;
	ld.global.u32 	%r152, [%rd18+176];
	st.local.u32 	[%rd1+176], %r152;
	ld.global.u32 	%r153, [%rd18+180];
	st.local.u32 	[%rd1+180], %r153;
	ld.global.u32 	%r154, [%rd18+184];
	st.local.u32 	[%rd1+184], %r154;
	ld.global.u32 	%r155, [%rd18+188];
	st.local.u32 	[%rd1+188], %r155;
	ld.global.u32 	%r156, [%rd18+192];
	st.local.u32 	[%rd1+192], %r156;
	ld.global.u32 	%r157, [%rd18+196];
	st.local.u32 	[%rd1+196], %r157;
	ld.global.u32 	%r158, [%rd18+200];
	st.local.u32 	[%rd1+200], %r158;
	ld.global.u32 	%r159, [%rd18+204];
	st.local.u32 	[%rd1+204], %r159;
	ld.global.u32 	%r160, [%rd18+208];
	st.local.u32 	[%rd1+208], %r160;
	ld.global.u32 	%r161, [%rd18+212];
	st.local.u32 	[%rd1+212], %r161;
	ld.global.u32 	%r162, [%rd18+216];
	st.local.u32 	[%rd1+216], %r162;
	ld.global.u32 	%r163, [%rd18+220];
	st.local.u32 	[%rd1+220], %r163;
	ld.global.u32 	%r164, [%rd18+224];
	st.local.u32 	[%rd1+224], %r164;
	ld.global.u32 	%r165, [%rd18+228];
	st.local.u32 	[%rd1+228], %r165;
	ld.global.u32 	%r166, [%rd18+232];
	st.local.u32 	[%rd1+232], %r166;
	ld.global.u32 	%r167, [%rd18+236];
	st.local.u32 	[%rd1+236], %r167;
	ld.global.u32 	%r168, [%rd18+240];
	st.local.u32 	[%rd1+240], %r168;
	ld.global.u32 	%r169, [%rd18+244];
	st.local.u32 	[%rd1+244], %r169;
	ld.global.u32 	%r170, [%rd18+248];
	st.local.u32 	[%rd1+248], %r170;
	ld.global.u32 	%r171, [%rd18+252];
	st.local.u32 	[%rd1+252], %r171;
	ld.global.u32 	%r172, [%rd18+256];
	st.local.u32 	[%rd1+256], %r172;
	ld.global.u32 	%r173, [%rd18+260];
	st.local.u32 	[%rd1+260], %r173;
	ld.global.u32 	%r174, [%rd18+264];
	st.local.u32 	[%rd1+264], %r174;
	ld.global.u32 	%r175, [%rd18+268];
	st.local.u32 	[%rd1+268], %r175;
	ld.global.u32 	%r176, [%rd18+272];
	st.local.u32 	[%rd1+272], %r176;
	ld.global.u32 	%r177, [%rd18+276];
	st.local.u32 	[%rd1+276], %r177;
	ld.global.u32 	%r178, [%rd18+280];
	st.local.u32 	[%rd1+280], %r178;
	ld.global.u32 	%r179, [%rd18+284];
	st.local.u32 	[%rd1+284], %r179;
	ld.global.u32 	%r180, [%rd18+288];
	st.local.u32 	[%rd1+288], %r180;
	ld.global.u32 	%r181, [%rd18+292];
	st.local.u32 	[%rd1+292], %r181;
	ld.global.u32 	%r182, [%rd18+296];
	st.local.u32 	[%rd1+296], %r182;
	ld.global.u32 	%r183, [%rd18+300];
	st.local.u32 	[%rd1+300], %r183;
	ld.global.u32 	%r184, [%rd18+304];
	st.local.u32 	[%rd1+304], %r184;
	ld.global.u32 	%r185, [%rd18+308];
	st.local.u32 	[%rd1+308], %r185;
	ld.global.u32 	%r186, [%rd18+312];
	st.local.u32 	[%rd1+312], %r186;
	ld.global.u32 	%r187, [%rd18+316];
	st.local.u32 	[%rd1+316], %r187;
	ld.global.u32 	%r188, [%rd18+320];
	st.local.u32 	[%rd1+320], %r188;
	mov.u32 	%r189, %tid.x;
	rem.u32 	%r190, %r189, %r107;
	mul.wide.u32 	%rd21, %r190, 4;
	add.s64 	%rd22, %rd20, %rd21;
	ld.global.u32 	%r1, [%rd22];
	mul.wide.s32 	%rd23, %r1, 4;
	add.s64 	%rd24, %rd1, %rd23;
	setp.gt.s32 	%p3, %r105, 0;
	add.s32 	%r2, %r105, -5;
	ld.local.u32 	%r276, [%rd24];
	@%p3 bra 	$L__BB0_1;
	bra.uni 	$L__BB0_93;
$L__BB0_1:
	mul.wide.u32 	%rd2, %r105, 4;
	mov.b32 	%r285, 1;
$L__BB0_2:
	setp.ne.s32 	%p4, %r276, 0;
	@%p4 bra 	$L__BB0_4;
	st.local.u32 	[%rd24], %r275;
	setp.eq.s32 	%p5, %r275, 1;
	selp.b32 	%r7, 2, 1, %p5;
	mov.u32 	%r276, %r275;
	mov.u32 	%r275, %r7;
$L__BB0_4:
	mov.b32 	%r278, 0;
$L__BB0_5:
	setp.gt.u32 	%p6, %r278, 3;
	setp.le.s32 	%p1, %r278, %r2;
	setp.gt.s32 	%p2, %r278, %r2;
	@%p6 bra 	$L__BB0_47;
	neg.s32 	%r295, %r105;
	add.s32 	%r290, %r105, %r278;
	shl.b32 	%r293, %r105, 1;
	add.s32 	%r289, %r293, %r278;
	mul.lo.s32 	%r292, %r105, 3;
	add.s32 	%r288, %r292, %r278;
	shl.b32 	%r291, %r105, 2;
	add.s32 	%r287, %r291, %r278;
	cvt.u64.u32 	%rd3, %r278;
	mul.wide.u32 	%rd27, %r278, 4;
	add.s64 	%rd193, %rd1, %rd27;
	mov.b32 	%r296, 0;
	not.pred 	%p9, %p1;
	mov.u32 	%r286, %r278;
	mov.u32 	%r294, %r105;
$L__BB0_7:
	mov.u32 	%r282, %r285;
	ld.local.u32 	%r283, [%rd193];
	setp.eq.s32 	%p7, %r283, 0;
	mov.b32 	%r285, 0;
	@%p7 bra 	$L__BB0_20;
	setp.gt.s32 	%p8, %r296, %r2;
	or.pred  	%p10, %p9, %p8;
	@%p10 bra 	$L__BB0_10;
	cvt.u64.u32 	%rd28, %r294;
	add.s64 	%rd29, %rd3, %rd28;
	shl.b64 	%rd30, %rd29, 2;
	add.s64 	%rd31, %rd1, %rd30;
	ld.local.u32 	%r195, [%rd31+4];
	setp.eq.s32 	%p11, %r195, %r283;
	@%p11 bra 	$L__BB0_42;
$L__BB0_10:
	@%p8 bra 	$L__BB0_15;
	mul.wide.u32 	%rd44, %r290, 4;
	add.s64 	%rd45, %rd1, %rd44;
	ld.local.u32 	%r199, [%rd45];
	setp.ne.s32 	%p16, %r199, %r283;
	@%p16 bra 	$L__BB0_15;
	mul.wide.u32 	%rd46, %r289, 4;
	add.s64 	%rd47, %rd1, %rd46;
	ld.local.u32 	%r200, [%rd47];
	setp.ne.s32 	%p17, %r200, %r283;
	@%p17 bra 	$L__BB0_15;
	mul.wide.u32 	%rd48, %r288, 4;
	add.s64 	%rd49, %rd1, %rd48;
	ld.local.u32 	%r201, [%rd49];
	setp.ne.s32 	%p18, %r201, %r283;
	@%p18 bra 	$L__BB0_15;
	mul.wide.u32 	%rd50, %r287, 4;
	add.s64 	%rd51, %rd1, %rd50;
	ld.local.u32 	%r202, [%rd51];
	setp.eq.s32 	%p19, %r202, %r283;
	@%p19 bra 	$L__BB0_40;
$L__BB0_15:
	mov.u32 	%r285, %r282;
	@%p2 bra 	$L__BB0_20;
	mul.wide.s32 	%rd52, %r286, 4;
	add.s64 	%rd53, %rd1, %rd52;
	add.s64 	%rd8, %rd53, 8;
	ld.local.u32 	%r203, [%rd53+4];
	setp.ne.s32 	%p20, %r203, %r283;
	mov.u32 	%r285, %r282;
	@%p20 bra 	$L__BB0_20;
	ld.local.u32 	%r204, [%rd8];
	setp.ne.s32 	%p21, %r204, %r283;
	mov.u32 	%r285, %r282;
	@%p21 bra 	$L__BB0_20;
	ld.local.u32 	%r205, [%rd8+4];
	setp.ne.s32 	%p22, %r205, %r283;
	mov.u32 	%r285, %r282;
	@%p22 bra 	$L__BB0_20;
	ld.local.u32 	%r206, [%rd8+8];
	setp.eq.s32 	%p23, %r206, %r283;
	mov.u32 	%r285, %r282;
	@%p23 bra 	$L__BB0_40;
$L__BB0_20:
	add.s32 	%r296, %r296, 1;
	add.s32 	%r295, %r295, 1;
	setp.eq.s32 	%p24, %r295, 0;
	add.s32 	%r294, %r294, %r105;
	add.s32 	%r293, %r293, %r105;
	add.s32 	%r292, %r292, %r105;
	add.s32 	%r291, %r291, %r105;
	add.s32 	%r290, %r290, %r105;
	add.s32 	%r289, %r289, %r105;
	add.s32 	%r288, %r288, %r105;
	add.s32 	%r287, %r287, %r105;
	add.s32 	%r286, %r286, %r105;
	add.s64 	%rd193, %rd193, %rd2;
	@%p24 bra 	$L__BB0_41;
	bra.uni 	$L__BB0_7;
$L__BB0_21:
	mov.u32 	%r282, %r285;
	mul.lo.s32 	%r22, %r280, %r105;
	add.s32 	%r23, %r22, %r278;
	mul.wide.u32 	%rd107, %r23, 4;
	add.s64 	%rd108, %rd1, %rd107;
	ld.local.u32 	%r283, [%rd108];
	setp.eq.s32 	%p51, %r283, 0;
	mov.b32 	%r285, 0;
	@%p51 bra 	$L__BB0_33;
	setp.gt.s32 	%p52, %r280, %r2;
	@%p52 bra 	$L__BB0_29;
	add.s32 	%r25, %r22, %r105;
	cvt.s64.s32 	%rd109, %r25;
	add.s64 	%rd110, %rd5, %rd109;
	shl.b64 	%rd111, %rd110, 2;
	add.s64 	%rd112, %rd1, %rd111;
	ld.local.u32 	%r237, [%rd112+-4];
	setp.eq.s32 	%p53, %r237, %r283;
	@%p53 bra 	$L__BB0_37;
$L__BB0_24:
	cvt.u64.u32 	%rd125, %r25;
	add.s64 	%rd126, %rd5, %rd125;
	shl.b64 	%rd127, %rd126, 2;
	add.s64 	%rd128, %rd1, %rd127;
	ld.local.u32 	%r242, [%rd128+4];
	setp.eq.s32 	%p57, %r242, %r283;
	@%p57 bra 	$L__BB0_34;
$L__BB0_25:
	add.s32 	%r26, %r23, %r105;
	mul.wide.u32 	%rd141, %r26, 4;
	add.s64 	%rd142, %rd1, %rd141;
	ld.local.u32 	%r247, [%rd142];
	setp.ne.s32 	%p61, %r247, %r283;
	@%p61 bra 	$L__BB0_29;
	add.s32 	%r27, %r26, %r105;
	mul.wide.u32 	%rd143, %r27, 4;
	add.s64 	%rd144, %rd1, %rd143;
	ld.local.u32 	%r248, [%rd144];
	setp.ne.s32 	%p62, %r248, %r283;
	@%p62 bra 	$L__BB0_29;
	add.s32 	%r28, %r27, %r105;
	mul.wide.u32 	%rd145, %r28, 4;
	add.s64 	%rd146, %rd1, %rd145;
	ld.local.u32 	%r249, [%rd146];
	setp.ne.s32 	%p63, %r249, %r283;
	@%p63 bra 	$L__BB0_29;
	add.s32 	%r250, %r28, %r105;
	mul.wide.u32 	%rd147, %r250, 4;
	add.s64 	%rd148, %rd1, %rd147;
	ld.local.u32 	%r251, [%rd148];
	setp.eq.s32 	%p64, %r251, %r283;
	@%p64 bra 	$L__BB0_40;
$L__BB0_29:
	mul.wide.s32 	%rd149, %r23, 4;
	add.s64 	%rd6, %rd1, %rd149;
	ld.local.u32 	%r252, [%rd6+4];
	setp.ne.s32 	%p65, %r252, %r283;
	mov.u32 	%r285, %r282;
	@%p65 bra 	$L__BB0_33;
	ld.local.u32 	%r253, [%rd6+8];
	setp.ne.s32 	%p66, %r253, %r283;
	mov.u32 	%r285, %r282;
	@%p66 bra 	$L__BB0_33;
	ld.local.u32 	%r254, [%rd6+12];
	setp.ne.s32 	%p67, %r254, %r283;
	mov.u32 	%r285, %r282;
	@%p67 bra 	$L__BB0_33;
	ld.local.u32 	%r255, [%rd6+16];
	setp.eq.s32 	%p68, %r255, %r283;
	mov.u32 	%r285, %r282;
	@%p68 bra 	$L__BB0_40;
$L__BB0_33:
	add.s32 	%r280, %r280, 1;
	setp.ne.s32 	%p69, %r280, %r105;
	@%p69 bra 	$L__BB0_21;
	bra.uni 	$L__BB0_41;
$L__BB0_34:
	add.s32 	%r29, %r25, %r105;
	cvt.u64.u32 	%rd129, %r29;
	add.s64 	%rd130, %rd5, %rd129;
	shl.b64 	%rd131, %rd130, 2;
	add.s64 	%rd132, %rd1, %rd131;
	ld.local.u32 	%r243, [%rd132+8];
	setp.ne.s32 	%p58, %r243, %r283;
	@%p58 bra 	$L__BB0_25;
	add.s32 	%r30, %r29, %r105;
	cvt.u64.u32 	%rd133, %r30;
	add.s64 	%rd134, %rd5, %rd133;
	shl.b64 	%rd135, %rd134, 2;
	add.s64 	%rd136, %rd1, %rd135;
	ld.local.u32 	%r244, [%rd136+12];
	setp.ne.s32 	%p59, %r244, %r283;
	@%p59 bra 	$L__BB0_25;
	add.s32 	%r245, %r30, %r105;
	cvt.u64.u32 	%rd137, %r245;
	add.s64 	%rd138, %rd5, %rd137;
	shl.b64 	%rd139, %rd138, 2;
	add.s64 	%rd140, %rd1, %rd139;
	ld.local.u32 	%r246, [%rd140+16];
	setp.eq.s32 	%p60, %r246, %r283;
	@%p60 bra 	$L__BB0_40;
	bra.uni 	$L__BB0_25;
$L__BB0_37:
	add.s32 	%r31, %r25, %r105;
	cvt.s64.s32 	%rd113, %r31;
	add.s64 	%rd114, %rd5, %rd113;
	shl.b64 	%rd115, %rd114, 2;
	add.s64 	%rd116, %rd1, %rd115;
	ld.local.u32 	%r238, [%rd116+-8];
	setp.ne.s32 	%p54, %r238, %r283;
	@%p54 bra 	$L__BB0_24;
	add.s32 	%r32, %r31, %r105;
	cvt.s64.s32 	%rd117, %r32;
	add.s64 	%rd118, %rd5, %rd117;
	shl.b64 	%rd119, %rd118, 2;
	add.s64 	%rd120, %rd1, %rd119;
	ld.local.u32 	%r239, [%rd120+-12];
	setp.ne.s32 	%p55, %r239, %r283;
	@%p55 bra 	$L__BB0_24;
	add.s32 	%r240, %r32, %r105;
	cvt.s64.s32 	%rd121, %r240;
	add.s64 	%rd122, %rd5, %rd121;
	shl.b64 	%rd123, %rd122, 2;
	add.s64 	%rd124, %rd1, %rd123;
	ld.local.u32 	%r241, [%rd124+-16];
	setp.ne.s32 	%p56, %r241, %r283;
	@%p56 bra 	$L__BB0_24;
$L__BB0_40:
	setp.eq.s32 	%p84, %r283, -1;
	mov.u32 	%r285, %r282;
	@%p84 bra 	$L__BB0_41;
	bra.uni 	$L__BB0_94;
$L__BB0_41:
	add.s32 	%r278, %r278, 1;
	setp.eq.s32 	%p88, %r278, %r105;
	@%p88 bra 	$L__BB0_2;
	bra.uni 	$L__BB0_5;
$L__BB0_42:
	cvt.u64.u32 	%rd32, %r293;
	add.s64 	%rd33, %rd3, %rd32;
	shl.b64 	%rd34, %rd33, 2;
	add.s64 	%rd35, %rd1, %rd34;
	ld.local.u32 	%r196, [%rd35+8];
	setp.ne.s32 	%p12, %r196, %r283;
	@%p12 bra 	$L__BB0_10;
	cvt.u64.u32 	%rd36, %r292;
	add.s64 	%rd37, %rd3, %rd36;
	shl.b64 	%rd38, %rd37, 2;
	add.s64 	%rd39, %rd1, %rd38;
	ld.local.u32 	%r197, [%rd39+12];
	setp.ne.s32 	%p13, %r197, %r283;
	@%p13 bra 	$L__BB0_10;
	cvt.u64.u32 	%rd40, %r291;
	add.s64 	%rd41, %rd3, %rd40;
	shl.b64 	%rd42, %rd41, 2;
	add.s64 	%rd43, %rd1, %rd42;
	ld.local.u32 	%r198, [%rd43+16];
	setp.eq.s32 	%p14, %r198, %r283;
	@%p14 bra 	$L__BB0_40;
	bra.uni 	$L__BB0_10;
$L__BB0_45:
	@%p2 bra 	$L__BB0_65;
	mov.b32 	%r280, 0;
	cvt.u64.u32 	%rd5, %r278;
	bra.uni 	$L__BB0_21;
$L__BB0_47:
	@%p1 bra 	$L__BB0_45;
	@%p2 bra 	$L__BB0_81;
	mov.b32 	%r299, 0;
$L__BB0_50:
	mov.u32 	%r282, %r285;
	mul.lo.s32 	%r66, %r299, %r105;
	add.s32 	%r67, %r66, %r278;
	mul.wide.u32 	%rd54, %r67, 4;
	add.s64 	%rd55, %rd1, %rd54;
	ld.local.u32 	%r283, [%rd55];
	setp.eq.s32 	%p25, %r283, 0;
	mov.b32 	%r285, 0;
	@%p25 bra 	$L__BB0_61;
	setp.gt.s32 	%p26, %r299, %r2;
	@%p26 bra 	$L__BB0_57;
	add.s32 	%r69, %r66, %r105;
	cvt.s64.s32 	%rd56, %r69;
	cvt.u64.u32 	%rd10, %r278;
	add.s64 	%rd57, %rd10, %rd56;
	shl.b64 	%rd58, %rd57, 2;
	add.s64 	%rd59, %rd1, %rd58;
	ld.local.u32 	%r209, [%rd59+-4];
	setp.eq.s32 	%p27, %r209, %r283;
	@%p27 bra 	$L__BB0_62;
$L__BB0_53:
	add.s32 	%r70, %r67, %r105;
	mul.wide.u32 	%rd72, %r70, 4;
	add.s64 	%rd73, %rd1, %rd72;
	ld.local.u32 	%r214, [%rd73];
	setp.ne.s32 	%p31, %r214, %r283;
	@%p31 bra 	$L__BB0_57;
	add.s32 	%r71, %r70, %r105;
	mul.wide.u32 	%rd74, %r71, 4;
	add.s64 	%rd75, %rd1, %rd74;
	ld.local.u32 	%r215, [%rd75];
	setp.ne.s32 	%p32, %r215, %r283;
	@%p32 bra 	$L__BB0_57;
	add.s32 	%r72, %r71, %r105;
	mul.wide.u32 	%rd76, %r72, 4;
	add.s64 	%rd77, %rd1, %rd76;
	ld.local.u32 	%r216, [%rd77];
	setp.ne.s32 	%p33, %r216, %r283;
	@%p33 bra 	$L__BB0_57;
	add.s32 	%r217, %r72, %r105;
	mul.wide.u32 	%rd78, %r217, 4;
	add.s64 	%rd79, %rd1, %rd78;
	ld.local.u32 	%r218, [%rd79];
	setp.eq.s32 	%p34, %r218, %r283;
	@%p34 bra 	$L__BB0_40;
$L__BB0_57:
	mul.wide.s32 	%rd80, %r67, 4;
	add.s64 	%rd11, %rd1, %rd80;
	ld.local.u32 	%r219, [%rd11+4];
	setp.ne.s32 	%p35, %r219, %r283;
	mov.u32 	%r285, %r282;
	@%p35 bra 	$L__BB0_61;
	ld.local.u32 	%r220, [%rd11+8];
	setp.ne.s32 	%p36, %r220, %r283;
	mov.u32 	%r285, %r282;
	@%p36 bra 	$L__BB0_61;
	ld.local.u32 	%r221, [%rd11+12];
	setp.ne.s32 	%p37, %r221, %r283;
	mov.u32 	%r285, %r282;
	@%p37 bra 	$L__BB0_61;
	ld.local.u32 	%r222, [%rd11+16];
	setp.eq.s32 	%p38, %r222, %r283;
	mov.u32 	%r285, %r282;
	@%p38 bra 	$L__BB0_40;
$L__BB0_61:
	add.s32 	%r299, %r299, 1;
	setp.eq.s32 	%p39, %r299, %r105;
	@%p39 bra 	$L__BB0_41;
	bra.uni 	$L__BB0_50;
$L__BB0_62:
	add.s32 	%r73, %r69, %r105;
	cvt.s64.s32 	%rd60, %r73;
	add.s64 	%rd61, %rd10, %rd60;
	shl.b64 	%rd62, %rd61, 2;
	add.s64 	%rd63, %rd1, %rd62;
	ld.local.u32 	%r210, [%rd63+-8];
	setp.ne.s32 	%p28, %r210, %r283;
	@%p28 bra 	$L__BB0_53;
	add.s32 	%r74, %r73, %r105;
	cvt.s64.s32 	%rd64, %r74;
	add.s64 	%rd65, %rd10, %rd64;
	shl.b64 	%rd66, %rd65, 2;
	add.s64 	%rd67, %rd1, %rd66;
	ld.local.u32 	%r211, [%rd67+-12];
	setp.ne.s32 	%p29, %r211, %r283;
	@%p29 bra 	$L__BB0_53;
	add.s32 	%r212, %r74, %r105;
	cvt.s64.s32 	%rd68, %r212;
	add.s64 	%rd69, %rd10, %rd68;
	shl.b64 	%rd70, %rd69, 2;
	add.s64 	%rd71, %rd1, %rd70;
	ld.local.u32 	%r213, [%rd71+-16];
	setp.eq.s32 	%p30, %r213, %r283;
	@%p30 bra 	$L__BB0_40;
	bra.uni 	$L__BB0_53;
$L__BB0_65:
	mov.b32 	%r302, 0;
	cvt.u64.u32 	%rd12, %r278;
$L__BB0_66:
	mov.u32 	%r282, %r285;
	mul.lo.s32 	%r79, %r302, %r105;
	add.s32 	%r80, %r79, %r278;
	mul.wide.u32 	%rd150, %r80, 4;
	add.s64 	%rd151, %rd1, %rd150;
	ld.local.u32 	%r283, [%rd151];
	setp.eq.s32 	%p70, %r283, 0;
	mov.b32 	%r285, 0;
	@%p70 bra 	$L__BB0_74;
	setp.gt.s32 	%p71, %r302, %r2;
	mov.u32 	%r285, %r282;
	@%p71 bra 	$L__BB0_74;
	add.s32 	%r82, %r79, %r105;
	cvt.s64.s32 	%rd152, %r82;
	add.s64 	%rd153, %rd12, %rd152;
	shl.b64 	%rd154, %rd153, 2;
	add.s64 	%rd155, %rd1, %rd154;
	ld.local.u32 	%r258, [%rd155+-4];
	setp.eq.s32 	%p72, %r258, %r283;
	@%p72 bra 	$L__BB0_78;
$L__BB0_69:
	cvt.u64.u32 	%rd168, %r82;
	add.s64 	%rd169, %rd12, %rd168;
	shl.b64 	%rd170, %rd169, 2;
	add.s64 	%rd171, %rd1, %rd170;
	ld.local.u32 	%r263, [%rd171+4];
	setp.eq.s32 	%p76, %r263, %r283;
	@%p76 bra 	$L__BB0_75;
$L__BB0_70:
	add.s32 	%r83, %r80, %r105;
	mul.wide.u32 	%rd184, %r83, 4;
	add.s64 	%rd185, %rd1, %rd184;
	ld.local.u32 	%r268, [%rd185];
	setp.ne.s32 	%p80, %r268, %r283;
	mov.u32 	%r285, %r282;
	@%p80 bra 	$L__BB0_74;
	add.s32 	%r84, %r83, %r105;
	mul.wide.u32 	%rd186, %r84, 4;
	add.s64 	%rd187, %rd1, %rd186;
	ld.local.u32 	%r269, [%rd187];
	setp.ne.s32 	%p81, %r269, %r283;
	mov.u32 	%r285, %r282;
	@%p81 bra 	$L__BB0_74;
	add.s32 	%r85, %r84, %r105;
	mul.wide.u32 	%rd188, %r85, 4;
	add.s64 	%rd189, %rd1, %rd188;
	ld.local.u32 	%r270, [%rd189];
	setp.ne.s32 	%p82, %r270, %r283;
	mov.u32 	%r285, %r282;
	@%p82 bra 	$L__BB0_74;
	add.s32 	%r271, %r85, %r105;
	mul.wide.u32 	%rd190, %r271, 4;
	add.s64 	%rd191, %rd1, %rd190;
	ld.local.u32 	%r272, [%rd191];
	setp.eq.s32 	%p83, %r272, %r283;
	mov.u32 	%r285, %r282;
	@%p83 bra 	$L__BB0_40;
$L__BB0_74:
	add.s32 	%r302, %r302, 1;
	setp.eq.s32 	%p87, %r302, %r105;
	@%p87 bra 	$L__BB0_41;
	bra.uni 	$L__BB0_66;
$L__BB0_75:
	add.s32 	%r86, %r82, %r105;
	cvt.u64.u32 	%rd172, %r86;
	add.s64 	%rd173, %rd12, %rd172;
	shl.b64 	%rd174, %rd173, 2;
	add.s64 	%rd175, %rd1, %rd174;
	ld.local.u32 	%r264, [%rd175+8];
	setp.ne.s32 	%p77, %r264, %r283;
	@%p77 bra 	$L__BB0_70;
	add.s32 	%r87, %r86, %r105;
	cvt.u64.u32 	%rd176, %r87;
	add.s64 	%rd177, %rd12, %rd176;
	shl.b64 	%rd178, %rd177, 2;
	add.s64 	%rd179, %rd1, %rd178;
	ld.local.u32 	%r265, [%rd179+12];
	setp.ne.s32 	%p78, %r265, %r283;
	@%p78 bra 	$L__BB0_70;
	add.s32 	%r266, %r87, %r105;
	cvt.u64.u32 	%rd180, %r266;
	add.s64 	%rd181, %rd12, %rd180;
	shl.b64 	%rd182, %rd181, 2;
	add.s64 	%rd183, %rd1, %rd182;
	ld.local.u32 	%r267, [%rd183+16];
	setp.eq.s32 	%p79, %r267, %r283;
	@%p79 bra 	$L__BB0_40;
	bra.uni 	$L__BB0_70;
$L__BB0_78:
	add.s32 	%r88, %r82, %r105;
	cvt.s64.s32 	%rd156, %r88;
	add.s64 	%rd157, %rd12, %rd156;
	shl.b64 	%rd158, %rd157, 2;
	add.s64 	%rd159, %rd1, %rd158;
	ld.local.u32 	%r259, [%rd159+-8];
	setp.ne.s32 	%p73, %r259, %r283;
	@%p73 bra 	$L__BB0_69;
	add.s32 	%r89, %r88, %r105;
	cvt.s64.s32 	%rd160, %r89;
	add.s64 	%rd161, %rd12, %rd160;
	shl.b64 	%rd162, %rd161, 2;
	add.s64 	%rd163, %rd1, %rd162;
	ld.local.u32 	%r260, [%rd163+-12];
	setp.ne.s32 	%p74, %r260, %r283;
	@%p74 bra 	$L__BB0_69;
	add.s32 	%r261, %r89, %r105;
	cvt.s64.s32 	%rd164, %r261;
	add.s64 	%rd165, %rd12, %rd164;
	shl.b64 	%rd166, %rd165, 2;
	add.s64 	%rd167, %rd1, %rd166;
	ld.local.u32 	%r262, [%rd167+-16];
	setp.eq.s32 	%p75, %r262, %r283;
	@%p75 bra 	$L__BB0_40;
	bra.uni 	$L__BB0_69;
$L__BB0_81:
	mov.b32 	%r305, 0;
$L__BB0_82:
	mov.u32 	%r282, %r285;
	mul.lo.s32 	%r94, %r305, %r105;
	add.s32 	%r95, %r94, %r278;
	mul.wide.u32 	%rd81, %r95, 4;
	add.s64 	%rd82, %rd1, %rd81;
	ld.local.u32 	%r283, [%rd82];
	setp.eq.s32 	%p40, %r283, 0;
	mov.b32 	%r285, 0;
	@%p40 bra 	$L__BB0_89;
	setp.gt.s32 	%p41, %r305, %r2;
	mov.u32 	%r285, %r282;
	@%p41 bra 	$L__BB0_89;
	add.s32 	%r97, %r94, %r105;
	cvt.s64.s32 	%rd83, %r97;
	cvt.u64.u32 	%rd13, %r278;
	add.s64 	%rd84, %rd13, %rd83;
	shl.b64 	%rd85, %rd84, 2;
	add.s64 	%rd86, %rd1, %rd85;
	ld.local.u32 	%r225, [%rd86+-4];
	setp.eq.s32 	%p42, %r225, %r283;
	@%p42 bra 	$L__BB0_90;
$L__BB0_85:
	add.s32 	%r98, %r95, %r105;
	mul.wide.u32 	%rd99, %r98, 4;
	add.s64 	%rd100, %rd1, %rd99;
	ld.local.u32 	%r230, [%rd100];
	setp.ne.s32 	%p46, %r230, %r283;
	mov.u32 	%r285, %r282;
	@%p46 bra 	$L__BB0_89;
	add.s32 	%r99, %r98, %r105;
	mul.wide.u32 	%rd101, %r99, 4;
	add.s64 	%rd102, %rd1, %rd101;
	ld.local.u32 	%r231, [%rd102];
	setp.ne.s32 	%p47, %r231, %r283;
	mov.u32 	%r285, %r282;
	@%p47 bra 	$L__BB0_89;
	add.s32 	%r100, %r99, %r105;
	mul.wide.u32 	%rd103, %r100, 4;
	add.s64 	%rd104, %rd1, %rd103;
	ld.local.u32 	%r232, [%rd104];
	setp.ne.s32 	%p48, %r232, %r283;
	mov.u32 	%r285, %r282;
	@%p48 bra 	$L__BB0_89;
	add.s32 	%r233, %r100, %r105;
	mul.wide.u32 	%rd105, %r233, 4;
	add.s64 	%rd106, %rd1, %rd105;
	ld.local.u32 	%r234, [%rd106];
	setp.eq.s32 	%p49, %r234, %r283;
	mov.u32 	%r285, %r282;
	@%p49 bra 	$L__BB0_40;
$L__BB0_89:
	add.s32 	%r305, %r305, 1;
	setp.eq.s32 	%p50, %r305, %r105;
	@%p50 bra 	$L__BB0_41;
	bra.uni 	$L__BB0_82;
$L__BB0_90:
	add.s32 	%r101, %r97, %r105;
	cvt.s64.s32 	%rd87, %r101;
	add.s64 	%rd88, %rd13, %rd87;
	shl.b64 	%rd89, %rd88, 2;
	add.s64 	%rd90, %rd1, %rd89;
	ld.local.u32 	%r226, [%rd90+-8];
	setp.ne.s32 	%p43, %r226, %r283;
	@%p43 bra 	$L__BB0_85;
	add.s32 	%r102, %r101, %r105;
	cvt.s64.s32 	%rd91, %r102;
	add.s64 	%rd92, %rd13, %rd91;
	shl.b64 	%rd93, %rd92, 2;
	add.s64 	%rd94, %rd1, %rd93;
	ld.local.u32 	%r227, [%rd94+-12];
	setp.ne.s32 	%p44, %r227, %r283;
	@%p44 bra 	$L__BB0_85;
	add.s32 	%r228, %r102, %r105;
	cvt.s64.s32 	%rd95, %r228;
	add.s64 	%rd96, %rd13, %rd95;
	shl.b64 	%rd97, %rd96, 2;
	add.s64 	%rd98, %rd1, %rd97;
	ld.local.u32 	%r229, [%rd98+-16];
	setp.eq.s32 	%p45, %r229, %r283;
	@%p45 bra 	$L__BB0_40;
	bra.uni 	$L__BB0_85;
$L__BB0_93:
	bra.uni 	$L__BB0_93;
$L__BB0_94:
	ld.param.u64 	%rd192, [playout_param_5];
	cvta.to.global.u64 	%rd14, %rd192;
	setp.eq.s32 	%p85, %r282, 0;
	@%p85 bra 	$L__BB0_96;
	atom.global.add.f32 	%f1, [%rd14], 0f3F000000;
	bra.uni 	$L__BB0_98;
$L__BB0_96:
	setp.ne.s32 	%p86, %r283, %r275;
	@%p86 bra 	$L__BB0_98;
	atom.global.add.f32 	%f2, [%rd14], 0f3F800000;
$L__BB0_98:
	ret;

}


// ===== COMPILED SASS (sm_100) =====

	.target	sm_100

	.elftype	@"ET_EXEC"


//--------------------- .note.nv.tkinfo           --------------------------
	.section	.note.nv.tkinfo,"",@"SHT_NOTE"
	.sectionflags	@"SHF_NOTE_NV_TKINFO"
	.tkinfo
        /*0018*/ 	.word	0x00000002
        /*0030*/ 	.string	""
        /*0030*/ 	.string	"ptxas"
        /*0030*/ 	.string	"Cuda compilation tools, release 13.0, V13.0.88"
        /*0030*/ 	.string	"Build cuda_13.0.r13.0/compiler.36424714_0"
        /*0030*/ 	.string	"-arch sm_100 -m 64 "



//--------------------- .note.nv.cuinfo           --------------------------
	.section	.note.nv.cuinfo,"",@"SHT_NOTE"
	.sectionflags	@"SHF_NOTE_NV_CUINFO"
        /*0018*/ 	.short	0x0002
        /*001a*/ 	.short	0x0064
        /*001c*/ 	.short	0x0082
	.zero		2


//--------------------- .nv.info                  --------------------------
	.section	.nv.info,"",@"SHT_CUDA_INFO"
	.align	4


	//----- nvinfo : EIATTR_REGCOUNT
	.align		4
        /*0000*/ 	.byte	0x04, 0x2f
        /*0002*/ 	.short	(.L_1 - .L_0)
	.align		4
.L_0:
        /*0004*/ 	.word	index@(playout)
        /*0008*/ 	.word	0x00000020


	//----- nvinfo : EIATTR_FRAME_SIZE
	.align		4
.L_1:
        /*000c*/ 	.byte	0x04, 0x11
        /*000e*/ 	.short	(.L_3 - .L_2)
	.align		4
.L_2:
        /*0010*/ 	.word	index@(playout)
        /*0014*/ 	.word	0x00000148


	//----- nvinfo : EIATTR_MIN_STACK_SIZE
	.align		4
.L_3:
        /*0018*/ 	.byte	0x04, 0x12
        /*001a*/ 	.short	(.L_5 - .L_4)
	.align		4
.L_4:
        /*001c*/ 	.word	index@(playout)
        /*0020*/ 	.word	0x00000148
.L_5:


//--------------------- .nv.compat                --------------------------
	.section	.nv.compat,"",@"SHT_CUDA_COMPAT_INFO"
	.align	4
        /*0000*/ 	.byte	0x02, 0x09, 0x00, 0x00, 0x02, 0x02, 0x01, 0x00, 0x02, 0x05, 0x05, 0x00, 0x03, 0x07, 0x01, 0x01
        /*0010*/ 	.byte	0x02, 0x03, 0x00, 0x00, 0x02, 0x06, 0x01, 0x00, 0x04, 0x0b, 0x08, 0x00, 0x09, 0x00, 0x00, 0x00
        /*0020*/ 	.byte	0x00, 0x00, 0x00, 0x00


//--------------------- .nv.info.playout          --------------------------
	.section	.nv.info.playout,"",@"SHT_CUDA_INFO"
	.sectionflags	@""
	.align	4


	//----- nvinfo : EIATTR_CUDA_API_VERSION
	.align		4
        /*0000*/ 	.byte	0x04, 0x37
        /*0002*/ 	.short	(.L_7 - .L_6)
.L_6:
        /*0004*/ 	.word	0x00000082


	//----- nvinfo : EIATTR_KPARAM_INFO
	.align		4
.L_7:
        /*0008*/ 	.byte	0x04, 0x17
        /*000a*/ 	.short	(.L_9 - .L_8)
.L_8:
        /*000c*/ 	.word	0x00000000
        /*0010*/ 	.short	0x0005
        /*0012*/ 	.short	0x0020
        /*0014*/ 	.byte	0x00, 0xf5, 0x21, 0x00


	//----- nvinfo : EIATTR_KPARAM_INFO
	.align		4
.L_9:
        /*0018*/ 	.byte	0x04, 0x17
        /*001a*/ 	.short	(.L_11 - .L_10)
.L_10:
        /*001c*/ 	.word	0x00000000
        /*0020*/ 	.short	0x0004
        /*0022*/ 	.short	0x001c
        /*0024*/ 	.byte	0x00, 0xf0, 0x11, 0x00


	//----- nvinfo : EIATTR_KPARAM_INFO
	.align		4
.L_11:
        /*0028*/ 	.byte	0x04, 0x17
        /*002a*/ 	.short	(.L_13 - .L_12)
.L_12:
        /*002c*/ 	.word	0x00000000
        /*0030*/ 	.short	0x0003
        /*0032*/ 	.short	0x0018
        /*0034*/ 	.byte	0x00, 0xf0, 0x11, 0x00


	//----- nvinfo : EIATTR_KPARAM_INFO
	.align		4
.L_13:
        /*0038*/ 	.byte	0x04, 0x17
        /*003a*/ 	.short	(.L_15 - .L_14)
.L_14:
        /*003c*/ 	.word	0x00000000
        /*0040*/ 	.short	0x0002
        /*0042*/ 	.short	0x0010
        /*0044*/ 	.byte	0x00, 0xf5, 0x21, 0x00


	//----- nvinfo : EIATTR_KPARAM_INFO
	.align		4
.L_15:
        /*0048*/ 	.byte	0x04, 0x17
        /*004a*/ 	.short	(.L_17 - .L_16)
.L_16:
        /*004c*/ 	.word	0x00000000
        /*0050*/ 	.short	0x0001
        /*0052*/ 	.short	0x0008
        /*0054*/ 	.byte	0x00, 0xf0, 0x11, 0x00


	//----- nvinfo : EIATTR_KPARAM_INFO
	.align		4
.L_17:
        /*0058*/ 	.byte	0x04, 0x17
        /*005a*/ 	.short	(.L_19 - .L_18)
.L_18:
        /*005c*/ 	.word	0x00000000
        /*0060*/ 	.short	0x0000
        /*0062*/ 	.short	0x0000
        /*0064*/ 	.byte	0x00, 0xf5, 0x21, 0x00


	//----- nvinfo : EIATTR_SPARSE_MMA_MASK
	.align		4
.L_19:
        /*0068*/ 	.byte	0x03, 0x50
        /*006a*/ 	.short	0x0000


	//----- nvinfo : EIATTR_MAXREG_COUNT
	.align		4
        /*006c*/ 	.byte	0x03, 0x1b
        /*006e*/ 	.short	0x00ff


	//----- nvinfo : EIATTR_MERCURY_ISA_VERSION
	.align		4
        /*0070*/ 	.byte	0x03, 0x5f
        /*0072*/ 	.short	0x0101


	//----- nvinfo : EIATTR_VRC_CTA_INIT_COUNT
	.align		4
        /*0074*/ 	.byte	0x02, 0x4a
	.zero		1
	.zero		1


	//----- nvinfo : EIATTR_EXIT_INSTR_OFFSETS
	.align		4
        /*0078*/ 	.byte	0x04, 0x1c
        /*007a*/ 	.short	(.L_21 - .L_20)


	//   ....[0]....
.L_20:
        /*007c*/ 	.word	0x00002540


	//   ....[1]....
        /*0080*/ 	.word	0x00002560


	//   ....[2]....
        /*0084*/ 	.word	0x000025a0


	//----- nvinfo : EIATTR_CRS_STACK_SIZE
	.align		4
.L_21:
        /*0088*/ 	.byte	0x04, 0x1e
        /*008a*/ 	.short	(.L_23 - .L_22)
.L_22:
        /*008c*/ 	.word	0x00000000


	//----- nvinfo : EIATTR_CBANK_PARAM_SIZE
	.align		4
.L_23:
        /*0090*/ 	.byte	0x03, 0x19
        /*0092*/ 	.short	0x0028


	//----- nvinfo : EIATTR_PARAM_CBANK
	.align		4
        /*0094*/ 	.byte	0x04, 0x0a
        /*0096*/ 	.short	(.L_25 - .L_24)
	.align		4
.L_24:
        /*0098*/ 	.word	index@(.nv.constant0.playout)
        /*009c*/ 	.short	0x0380
        /*009e*/ 	.short	0x0028


	//----- nvinfo : EIATTR_SW_WAR
	.align		4
.L_25:
        /*00a0*/ 	.byte	0x04, 0x36
        /*00a2*/ 	.short	(.L_27 - .L_26)
.L_26:
        /*00a4*/ 	.word	0x00000008
.L_27:


//--------------------- .nv.callgraph             --------------------------
	.section	.nv.callgraph,"",@"SHT_CUDA_CALLGRAPH"
	.align	4
	.sectionentsize	8
	.align		4
        /*0000*/ 	.word	0x00000000
	.align		4
        /*0004*/ 	.word	0xffffffff
	.align		4
        /*0008*/ 	.word	0x00000000
	.align		4
        /*000c*/ 	.word	0xfffffffe
	.align		4
        /*0010*/ 	.word	0x00000000
	.align		4
        /*0014*/ 	.word	0xfffffffd
	.align		4
        /*0018*/ 	.word	0x00000000
	.align		4
        /*001c*/ 	.word	0xfffffffc


//--------------------- .text.playout             --------------------------
	.section	.text.playout,"ax",@progbits
	.align	128
        .global         playout
        .type           playout,@function
        .size           playout,(.L_x_38 - playout)
        .other          playout,@"STO_CUDA_ENTRY STV_DEFAULT"
playout:
.text.playout:
[----:B------:R-:W0:Y:S08]  /*0000*/  LDC R1, c[0x0][0x37c] ;  /* 0x0000df00ff017b82 */ /* 0x000e300000000800 */
[----:B------:R-:W1:Y:S01]  /*0010*/  LDC.64 R24, c[0x0][0x390] ;  /* 0x0000e400ff187b82 */ /* 0x000e620000000a00 */
[----:B------:R-:W1:Y:S01]  /*0020*/  LDCU.64 UR8, c[0x0][0x358] ;  /* 0x00006b00ff0877ac */ /* 0x000e620008000a00 */
[----:B0-----:R-:W-:Y:S01]  /*0030*/  VIADD R1, R1, 0xfffffeb8 ;  /* 0xfffffeb801017836 */ /* 0x001fe20000000000 */
[----:B------:R-:W0:Y:S01]  /*0040*/  LDCU UR4, c[0x0][0x388] ;  /* 0x00007100ff0477ac */ /* 0x000e220008000800 */
[----:B-1----:R-:W2:Y:S04]  /*0050*/  LDG.E R2, desc[UR8][R24.64] ;  /* 0x0000000818027981 */ /* 0x002ea8000c1e1900 */
[----:B------:R-:W2:Y:S04]  /*0060*/  LDG.E R3, desc[UR8][R24.64+0x4] ;  /* 0x0000040818037981 */ /* 0x000ea8000c1e1900 */
[----:B------:R-:W3:Y:S04]  /*0070*/  LDG.E R4, desc[UR8][R24.64+0x8] ;  /* 0x0000080818047981 */ /* 0x000ee8000c1e1900 */
[----:B------:R-:W3:Y:S04]  /*0080*/  LDG.E R5, desc[UR8][R24.64+0xc] ;  /* 0x00000c0818057981 */ /* 0x000ee8000c1e1900 */
[----:B------:R-:W4:Y:S04]  /*0090*/  LDG.E R6, desc[UR8][R24.64+0x10] ;  /* 0x0000100818067981 */ /* 0x000f28000c1e1900 */
[----:B------:R-:W4:Y:S04]  /*00a0*/  LDG.E R7, desc[UR8][R24.64+0x14] ;  /* 0x0000140818077981 */ /* 0x000f28000c1e1900 */
[----:B------:R-:W5:Y:S04]  /*00b0*/  LDG.E R8, desc[UR8][R24.64+0x18] ;  /* 0x0000180818087981 */ /* 0x000f68000c1e1900 */
        /* <DEDUP_REMOVED lines=20> */
[----:B--2---:R1:W-:Y:S04]  /*0200*/  STL.64 [R1], R2 ;  /* 0x0000000201007387 */ /* 0x0043e80000100a00 */
[----:B---3--:R2:W-:Y:S04]  /*0210*/  STL.64 [R1+0x8], R4 ;  /* 0x0000080401007387 */ /* 0x0085e80000100a00 */
[----:B-1----:R-:W3:Y:S04]  /*0220*/  LDG.E R2, desc[UR8][R24.64+0x48] ;  /* 0x0000480818027981 */ /* 0x002ee8000c1e1900 */
[----:B----4-:R1:W-:Y:S04]  /*0230*/  STL.64 [R1+0x10], R6 ;  /* 0x0000100601007387 */ /* 0x0103e80000100a00 */
[----:B------:R-:W3:Y:S04]  /*0240*/  LDG.E R3, desc[UR8][R24.64+0x4c] ;  /* 0x00004c0818037981 */ /* 0x000ee8000c1e1900 */
[----:B-----5:R4:W-:Y:S04]  /*0250*/  STL.64 [R1+0x18], R8 ;  /* 0x0000180801007387 */ /* 0x0209e80000100a00 */
[----:B--2---:R-:W2:Y:S04]  /*0260*/  LDG.E R4, desc[UR8][R24.64+0x50] ;  /* 0x0000500818047981 */ /* 0x004ea8000c1e1900 */
[----:B------:R5:W-:Y:S04]  /*0270*/  STL.64 [R1+0x20], R10 ;  /* 0x0000200a01007387 */ /* 0x000be80000100a00 */
[----:B------:R-:W2:Y:S04]  /*0280*/  LDG.E R5, desc[UR8][R24.64+0x54] ;  /* 0x0000540818057981 */ /* 0x000ea8000c1e1900 */
[----:B------:R0:W-:Y:S04]  /*0290*/  STL.64 [R1+0x28], R12 ;  /* 0x0000280c01007387 */ /* 0x0001e80000100a00 */
[----:B-1----:R-:W2:Y:S04]  /*02a0*/  LDG.E R6, desc[UR8][R24.64+0x58] ;  /* 0x0000580818067981 */ /* 0x002ea8000c1e1900 */
[----:B------:R-:W2:Y:S04]  /*02b0*/  LDG.E R7, desc[UR8][R24.64+0x5c] ;  /* 0x00005c0818077981 */ /* 0x000ea8000c1e1900 */
[----:B----4-:R-:W4:Y:S04]  /*02c0*/  LDG.E R8, desc[UR8][R24.64+0x60] ;  /* 0x0000600818087981 */ /* 0x010f28000c1e1900 */
[----:B------:R-:W4:Y:S04]  /*02d0*/  LDG.E R9, desc[UR8][R24.64+0x64] ;  /* 0x0000640818097981 */ /* 0x000f28000c1e1900 */
[----:B-----5:R-:W5:Y:S04]  /*02e0*/  LDG.E R10, desc[UR8][R24.64+0x68] ;  /* 0x00006808180a7981 */ /* 0x020f68000c1e1900 */
[----:B------:R-:W5:Y:S04]  /*02f0*/  LDG.E R11, desc[UR8][R24.64+0x6c] ;  /* 0x00006c08180b7981 */ /* 0x000f68000c1e1900 */
[----:B0-----:R-:W5:Y:S04]  /*0300*/  LDG.E R12, desc[UR8][R24.64+0x70] ;  /* 0x00007008180c7981 */ /* 0x001f68000c1e1900 */
[----:B------:R-:W5:Y:S04]  /*0310*/  LDG.E R13, desc[UR8][R24.64+0x74] ;  /* 0x00007408180d7981 */ /* 0x000f68000c1e1900 */
[----:B------:R-:W-:Y:S04]  /*0320*/  STL.64 [R1+0x30], R14 ;  /* 0x0000300e01007387 */ /* 0x000fe80000100a00 */
[----:B------:R0:W-:Y:S04]  /*0330*/  STL.64 [R1+0x38], R16 ;  /* 0x0000381001007387 */ /* 0x0001e80000100a00 */
[----:B------:R1:W-:Y:S04]  /*0340*/  STL.64 [R1+0x40], R18 ;  /* 0x0000401201007387 */ /* 0x0003e80000100a00 */
[----:B------:R1:W-:Y:S04]  /*0350*/  STL.64 [R1+0x88], R20 ;  /* 0x0000881401007387 */ /* 0x0003e80000100a00 */
[----:B0-----:R-:W5:Y:S04]  /*0360*/  LDG.E R16, desc[UR8][R24.64+0xa8] ;  /* 0x0000a80818107981 */ /* 0x001f68000c1e1900 */
[----:B-1----:R-:W5:Y:S04]  /*0370*/  LDG.E R18, desc[UR8][R24.64+0xa0] ;  /* 0x0000a00818127981 */ /* 0x002f68000c1e1900 */
[----:B------:R-:W5:Y:S04]  /*0380*/  LDG.E R20, desc[UR8][R24.64+0x98] ;  /* 0x0000980818147981 */ /* 0x000f68000c1e1900 */
[----:B------:R-:W5:Y:S04]  /*0390*/  LDG.E R21, desc[UR8][R24.64+0x9c] ;  /* 0x00009c0818157981 */ /* 0x000f68000c1e1900 */
[----:B------:R-:W5:Y:S04]  /*03a0*/  LDG.E R19, desc[UR8][R24.64+0xa4] ;  /* 0x0000a40818137981 */ /* 0x000f68000c1e1900 */
[----:B------:R-:W5:Y:S04]  /*03b0*/  LDG.E R17, desc[UR8][R24.64+0xac] ;  /* 0x0000ac0818117981 */ /* 0x000f68000c1e1900 */
[----:B------:R-:W5:Y:S04]  /*03c0*/  LDG.E R14, desc[UR8][R24.64+0xb0] ;  /* 0x0000b008180e7981 */ /* 0x000f68000c1e1900 */
[----:B------:R-:W5:Y:S04]  /*03d0*/  LDG.E R15, desc[UR8][R24.64+0xb4] ;  /* 0x0000b408180f7981 */ /* 0x000f68000c1e1900 */
[----:B------:R0:W-:Y:S02]  /*03e0*/  STL.64 [R1+0x78], R26 ;  /* 0x0000781a01007387 */ /* 0x0001e40000100a00 */
[----:B0-----:R-:W0:Y:S02]  /*03f0*/  I2F.U32.RP R27, UR4 ;  /* 0x00000004001b7d06 */ /* 0x001e240008209000 */
[----:B---3--:R1:W-:Y:S04]  /*0400*/  STL.64 [R1+0x48], R2 ;  /* 0x0000480201007387 */ /* 0x0083e80000100a00 */
[----:B-1----:R-:W3:Y:S04]  /*0410*/  LDG.E R2, desc[UR8][R24.64+0xe0] ;  /* 0x0000e00818027981 */ /* 0x002ee8000c1e1900 */
[----:B--2---:R1:W-:Y:S04]  /*0420*/  STL.64 [R1+0x50], R4 ;  /* 0x0000500401007387 */ /* 0x0043e80000100a00 */
[----:B------:R-:W3:Y:S04]  /*0430*/  LDG.E R3, desc[UR8][R24.64+0xe4] ;  /* 0x0000e40818037981 */ /* 0x000ee8000c1e1900 */
[----:B------:R2:W-:Y:S04]  /*0440*/  STL.64 [R1+0x58], R6 ;  /* 0x0000580601007387 */ /* 0x0005e80000100a00 */
[----:B-1----:R-:W3:Y:S04]  /*0450*/  LDG.E R4, desc[UR8][R24.64+0xd8] ;  /* 0x0000d80818047981 */ /* 0x002ee8000c1e1900 */
[----:B----4-:R1:W-:Y:S04]  /*0460*/  STL.64 [R1+0x60], R8 ;  /* 0x0000600801007387 */ /* 0x0103e80000100a00 */
[----:B--2---:R-:W2:Y:S04]  /*0470*/  LDG.E R6, desc[UR8][R24.64+0xd0] ;  /* 0x0000d00818067981 */ /* 0x004ea8000c1e1900 */
[----:B-----5:R4:W-:Y:S04]  /*0480*/  STL.64 [R1+0x68], R10 ;  /* 0x0000680a01007387 */ /* 0x0209e80000100a00 */
[----:B-1----:R-:W5:Y:S04]  /*0490*/  LDG.E R8, desc[UR8][R24.64+0xc8] ;  /* 0x0000c80818087981 */ /* 0x002f68000c1e1900 */
[----:B------:R1:W-:Y:S04]  /*04a0*/  STL.64 [R1+0x70], R12 ;  /* 0x0000700c01007387 */ /* 0x0003e80000100a00 */
[----:B----4-:R-:W4:Y:S04]  /*04b0*/  LDG.E R10, desc[UR8][R24.64+0xc0] ;  /* 0x0000c008180a7981 */ /* 0x010f28000c1e1900 */
[----:B------:R-:W4:Y:S04]  /*04c0*/  LDG.E R11, desc[UR8][R24.64+0xc4] ;  /* 0x0000c408180b7981 */ /* 0x000f28000c1e1900 */
[----:B-1----:R-:W2:Y:S04]  /*04d0*/  LDG.E R12, desc[UR8][R24.64+0xb8] ;  /* 0x0000b808180c7981 */ /* 0x002ea8000c1e1900 */
[----:B------:R-:W2:Y:S04]  /*04e0*/  LDG.E R13, desc[UR8][R24.64+0xbc] ;  /* 0x0000bc08180d7981 */ /* 0x000ea8000c1e1900 */
[----:B------:R-:W5:Y:S04]  /*04f0*/  LDG.E R9, desc[UR8][R24.64+0xcc] ;  /* 0x0000cc0818097981 */ /* 0x000f68000c1e1900 */
[----:B------:R-:W5:Y:S04]  /*0500*/  LDG.E R7, desc[UR8][R24.64+0xd4] ;  /* 0x0000d40818077981 */ /* 0x000f68000c1e1900 */
[----:B------:R-:W5:Y:S01]  /*0510*/  LDG.E R5, desc[UR8][R24.64+0xdc] ;  /* 0x0000dc0818057981 */ /* 0x000f62000c1e1900 */
[----:B0-----:R-:W0:Y:S02]  /*0520*/  MUFU.RCP R26, R27 ;  /* 0x0000001b001a7308 */ /* 0x001e240000001000 */
[----:B0-----:R-:W-:-:S06]  /*0530*/  VIADD R26, R26, 0xffffffe ;  /* 0x0ffffffe1a1a7836 */ /* 0x001fcc0000000000 */
[----:B------:R0:W1:Y:S01]  /*0540*/  F2I.FTZ.U32.TRUNC.NTZ R27, R26 ;  /* 0x0000001a001b7305 */ /* 0x000062000021f000 */
[----:B------:R1:W-:Y:S01]  /*0550*/  STL.64 [R1+0x80], R28 ;  /* 0x0000801c01007387 */ /* 0x0003e20000100a00 */
[----:B0-----:R-:W-:Y:S02]  /*0560*/  HFMA2 R26, -RZ, RZ, 0, 0 ;  /* 0x00000000ff1a7431 */ /* 0x001fe400000001ff */
[----:B-1----:R-:W-:-:S04]  /*0570*/  IMAD.MOV R29, RZ, RZ, -R27 ;  /* 0x000000ffff1d7224 */ /* 0x002fc800078e0a1b */
[----:B------:R-:W-:-:S04]  /*0580*/  IMAD R29, R29, UR4, RZ ;  /* 0x000000041d1d7c24 */ /* 0x000fc8000f8e02ff */
[----:B------:R-:W-:Y:S02]  /*0590*/  IMAD.HI.U32 R26, R27, R29, R26 ;  /* 0x0000001d1b1a7227 */ /* 0x000fe400078e001a */
[----:B------:R-:W0:Y:S04]  /*05a0*/  S2R R29, SR_TID.X ;  /* 0x00000000001d7919 */ /* 0x000e280000002100 */
[----:B0-----:R-:W-:-:S04]  /*05b0*/  IMAD.HI.U32 R26, R26, R29, RZ ;  /* 0x0000001d1a1a7227 */ /* 0x001fc800078e00ff */
[----:B------:R-:W-:-:S04]  /*05c0*/  IMAD.MOV R26, RZ, RZ, -R26 ;  /* 0x000000ffff1a7224 */ /* 0x000fc800078e0a1a */
[----:B------:R-:W-:Y:S02]  /*05d0*/  IMAD R29, R26, UR4, R29 ;  /* 0x000000041a1d7c24 */ /* 0x000fe4000f8e021d */
[----:B------:R-:W0:Y:S03]  /*05e0*/  LDC.64 R26, c[0x0][0x380] ;  /* 0x0000e000ff1a7b82 */ /* 0x000e260000000a00 */
[----:B------:R-:W-:Y:S02]  /*05f0*/  ISETP.GE.U32.AND P0, PT, R29, UR4, PT ;  /* 0x000000041d007c0c */ /* 0x000fe4000bf06070 */
[----:B------:R-:W-:-:S11]  /*0600*/  ISETP.NE.U32.AND P1, PT, RZ, UR4, PT ;  /* 0x00000004ff007c0c */ /* 0x000fd6000bf25070 */
[----:B------:R-:W-:-:S05]  /*0610*/  @P0 VIADD R29, R29, -UR4 ;  /* 0x800000041d1d0c36 */ /* 0x000fca0008000000 */
[C---:B------:R-:W-:Y:S01]  /*0620*/  ISETP.GE.U32.AND P0, PT, R29.reuse, UR4, PT ;  /* 0x000000041d007c0c */ /* 0x040fe2000bf06070 */
[----:B------:R1:W-:Y:S04]  /*0630*/  STL.64 [R1+0x90], R22 ;  /* 0x0000901601007387 */ /* 0x0003e80000100a00 */
[----:B------:R1:W-:Y:S04]  /*0640*/  STL.64 [R1+0x98], R20 ;  /* 0x0000981401007387 */ /* 0x0003e80000100a00 */
[----:B------:R0:W-:Y:S04]  /*0650*/  STL.64 [R1+0xa0], R18 ;  /* 0x0000a01201007387 */ /* 0x0001e80000100a00 */
[----:B------:R-:W-:Y:S01]  /*0660*/  @P0 VIADD R29, R29, -UR4 ;  /* 0x800000041d1d0c36 */ /* 0x000fe20008000000 */
[----:B------:R-:W-:Y:S01]  /*0670*/  @!P1 LOP3.LUT R29, RZ, UR4, RZ, 0x33, !PT ;  /* 0x00000004ff1d9c12 */ /* 0x000fe2000f8e33ff */
[----:B------:R0:W-:Y:S01]  /*0680*/  STL.64 [R1+0xa8], R16 ;  /* 0x0000a81001007387 */ /* 0x0001e20000100a00 */
[----:B------:R-:W5:Y:S03]  /*0690*/  LDCU UR4, c[0x0][0x398] ;  /* 0x00007300ff0477ac */ /* 0x000f660008000800 */
[----:B------:R0:W-:Y:S04]  /*06a0*/  STL.64 [R1+0xb0], R14 ;  /* 0x0000b00e01007387 */ /* 0x0001e80000100a00 */
[----:B-1----:R-:W5:Y:S04]  /*06b0*/  LDG.E R22, desc[UR8][R24.64+0xe8] ;  /* 0x0000e80818167981 */ /* 0x002f68000c1e1900 */
[----:B------:R-:W5:Y:S04]  /*06c0*/  LDG.E R23, desc[UR8][R24.64+0xec] ;  /* 0x0000ec0818177981 */ /* 0x000f68000c1e1900 */
[----:B------:R-:W5:Y:S04]  /*06d0*/  LDG.E R20, desc[UR8][R24.64+0xf0] ;  /* 0x0000f00818147981 */ /* 0x000f68000c1e1900 */
[----:B------:R-:W5:Y:S04]  /*06e0*/  LDG.E R21, desc[UR8][R24.64+0xf4] ;  /* 0x0000f40818157981 */ /* 0x000f68000c1e1900 */
[----:B0-----:R-:W5:Y:S04]  /*06f0*/  LDG.E R18, desc[UR8][R24.64+0xf8] ;  /* 0x0000f80818127981 */ /* 0x001f68000c1e1900 */
[----:B------:R-:W5:Y:S04]  /*0700*/  LDG.E R19, desc[UR8][R24.64+0xfc] ;  /* 0x0000fc0818137981 */ /* 0x000f68000c1e1900 */
[----:B------:R-:W5:Y:S04]  /*0710*/  LDG.E R16, desc[UR8][R24.64+0x100] ;  /* 0x0001000818107981 */ /* 0x000f68000c1e1900 */
[----:B------:R-:W5:Y:S04]  /*0720*/  LDG.E R17, desc[UR8][R24.64+0x104] ;  /* 0x0001040818117981 */ /* 0x000f68000c1e1900 */
[----:B------:R-:W5:Y:S04]  /*0730*/  LDG.E R14, desc[UR8][R24.64+0x108] ;  /* 0x00010808180e7981 */ /* 0x000f68000c1e1900 */
[----:B------:R-:W5:Y:S04]  /*0740*/  LDG.E R15, desc[UR8][R24.64+0x10c] ;  /* 0x00010c08180f7981 */ /* 0x000f68000c1e1900 */
[----:B---3--:R0:W-:Y:S04]  /*0750*/  STL.64 [R1+0xe0], R2 ;  /* 0x0000e00201007387 */ /* 0x0081e80000100a00 */
[----:B0-----:R-:W3:Y:S04]  /*0760*/  LDG.E R2, desc[UR8][R24.64+0x120] ;  /* 0x0001200818027981 */ /* 0x001ee8000c1e1900 */
[----:B------:R-:W3:Y:S04]  /*0770*/  LDG.E R3, desc[UR8][R24.64+0x124] ;  /* 0x0001240818037981 */ /* 0x000ee8000c1e1900 */
[----:B----4-:R-:W-:Y:S04]  /*0780*/  STL.64 [R1+0xc0], R10 ;  /* 0x0000c00a01007387 */ /* 0x010fe80000100a00 */
[----:B--2---:R0:W-:Y:S04]  /*0790*/  STL.64 [R1+0xb8], R12 ;  /* 0x0000b80c01007387 */ /* 0x0041e80000100a00 */
[----:B-----5:R-:W-:Y:S04]  /*07a0*/  STL.64 [R1+0xc8], R8 ;  /* 0x0000c80801007387 */ /* 0x020fe80000100a00 */
[----:B------:R-:W-:Y:S04]  /*07b0*/  STL.64 [R1+0xd0], R6 ;  /* 0x0000d00601007387 */ /* 0x000fe80000100a00 */
[----:B------:R1:W-:Y:S04]  /*07c0*/  STL.64 [R1+0xd8], R4 ;  /* 0x0000d80401007387 */ /* 0x0003e80000100a00 */
[----:B0-----:R-:W2:Y:S04]  /*07d0*/  LDG.E R12, desc[UR8][R24.64+0x110] ;  /* 0x00011008180c7981 */ /* 0x001ea8000c1e1900 */
[----:B------:R-:W2:Y:S04]  /*07e0*/  LDG.E R13, desc[UR8][R24.64+0x114] ;  /* 0x00011408180d7981 */ /* 0x000ea8000c1e1900 */
[----:B------:R-:W4:Y:S04]  /*07f0*/  LDG.E R10, desc[UR8][R24.64+0x118] ;  /* 0x00011808180a7981 */ /* 0x000f28000c1e1900 */
[----:B------:R-:W4:Y:S04]  /*0800*/  LDG.E R11, desc[UR8][R24.64+0x11c] ;  /* 0x00011c08180b7981 */ /* 0x000f28000c1e1900 */
[----:B-1----:R-:W5:Y:S04]  /*0810*/  LDG.E R4, desc[UR8][R24.64+0x128] ;  /* 0x0001280818047981 */ /* 0x002f68000c1e1900 */
[----:B------:R-:W5:Y:S04]  /*0820*/  LDG.E R5, desc[UR8][R24.64+0x12c] ;  /* 0x00012c0818057981 */ /* 0x000f68000c1e1900 */
[----:B------:R-:W5:Y:S04]  /*0830*/  LDG.E R6, desc[UR8][R24.64+0x130] ;  /* 0x0001300818067981 */ /* 0x000f68000c1e1900 */
[----:B------:R-:W5:Y:S04]  /*0840*/  LDG.E R7, desc[UR8][R24.64+0x134] ;  /* 0x0001340818077981 */ /* 0x000f68000c1e1900 */
[----:B------:R-:W5:Y:S04]  /*0850*/  LDG.E R8, desc[UR8][R24.64+0x138] ;  /* 0x0001380818087981 */ /* 0x000f68000c1e1900 */
[----:B------:R0:W5:Y:S02]  /*0860*/  LDG.E R9, desc[UR8][R24.64+0x13c] ;  /* 0x00013c0818097981 */ /* 0x000164000c1e1900 */
[----:B0-----:R-:W-:-:S06]  /*0870*/  IMAD.WIDE.U32 R24, R29, 0x4, R26 ;  /* 0x000000041d187825 */ /* 0x001fcc00078e001a */
[----:B------:R-:W5:Y:S04]  /*0880*/  LDG.E R25, desc[UR8][R24.64] ;  /* 0x0000000818197981 */ /* 0x000f68000c1e1900 */
[----:B------:R-:W-:Y:S04]  /*0890*/  STL [R1+0x140], R0 ;  /* 0x0001400001007387 */ /* 0x000fe80000100800 */
[----:B------:R-:W-:Y:S04]  /*08a0*/  STL.64 [R1+0xe8], R22 ;  /* 0x0000e81601007387 */ /* 0x000fe80000100a00 */
[----:B------:R-:W-:Y:S04]  /*08b0*/  STL.64 [R1+0xf0], R20 ;  /* 0x0000f01401007387 */ /* 0x000fe80000100a00 */
[----:B------:R-:W-:Y:S04]  /*08c0*/  STL.64 [R1+0xf8], R18 ;  /* 0x0000f81201007387 */ /* 0x000fe80000100a00 */
[----:B------:R-:W-:Y:S04]  /*08d0*/  STL.64 [R1+0x100], R16 ;  /* 0x0001001001007387 */ /* 0x000fe80000100a00 */
[----:B------:R-:W-:Y:S04]  /*08e0*/  STL.64 [R1+0x108], R14 ;  /* 0x0001080e01007387 */ /* 0x000fe80000100a00 */
[----:B---3--:R-:W-:Y:S04]  /*08f0*/  STL.64 [R1+0x120], R2 ;  /* 0x0001200201007387 */ /* 0x008fe80000100a00 */
[----:B----4-:R0:W-:Y:S02]  /*0900*/  STL.64 [R1+0x118], R10 ;  /* 0x0001180a01007387 */ /* 0x0101e40000100a00 */
[----:B0-----:R-:W-:-:S02]  /*0910*/  MOV R10, R1 ;  /* 0x00000001000a7202 */ /* 0x001fc40000000f00 */
[----:B--2---:R0:W-:Y:S04]  /*0920*/  STL.64 [R1+0x110], R12 ;  /* 0x0001100c01007387 */ /* 0x0041e80000100a00 */
[----:B-----5:R0:W-:Y:S04]  /*0930*/  STL.64 [R1+0x128], R4 ;  /* 0x0001280401007387 */ /* 0x0201e80000100a00 */
[----:B------:R0:W-:Y:S04]  /*0940*/  STL.64 [R1+0x130], R6 ;  /* 0x0001300601007387 */ /* 0x0001e80000100a00 */
[----:B------:R0:W-:Y:S01]  /*0950*/  STL.64 [R1+0x138], R8 ;  /* 0x0001380801007387 */ /* 0x0001e20000100a00 */
[----:B------:R-:W-:-:S05]  /*0960*/  IMAD R0, R25, 0x4, R10 ;  /* 0x0000000419007824 */ /* 0x000fca00078e020a */
[----:B------:R-:W2:Y:S01]  /*0970*/  LDL R18, [R0] ;  /* 0x0000000000127983 */ /* 0x000ea20000100800 */
[----:B------:R-:W-:Y:S01]  /*0980*/  UISETP.GT.AND UP0, UPT, UR4, URZ, UPT ;  /* 0x000000ff0400728c */ /* 0x000fe2000bf04270 */
[----:B------:R-:W-:Y:S01]  /*0990*/  IMAD.MOV.U32 R11, RZ, RZ, RZ ;  /* 0x000000ffff0b7224 */ /* 0x000fe200078e00ff */
[----:B------:R-:W1:Y:S01]  /*09a0*/  LDCU UR5, c[0x0][0x39c] ;  /* 0x00007380ff0577ac */ /* 0x000e620008000800 */
[----:B------:R-:W-:Y:S01]  /*09b0*/  UIADD3 UR7, UPT, UPT, UR4, -0x5, URZ ;  /* 0xfffffffb04077890 */ /* 0x000fe2000fffe0ff */
[----:B--2---:R-:W-:-:S05]  /*09c0*/  ISETP.NE.AND P0, PT, R18, RZ, PT ;  /* 0x000000ff1200720c */ /* 0x004fca0003f05270 */
[----:B01----:R-:W-:Y:S08]  /*09d0*/  BRA.U UP0, `(.L_x_0) ;  /* 0x0000000100047547 */ /* 0x003ff0000b800000 */
.L_x_1:
[----:B------:R-:W-:Y:S05]  /*09e0*/  BRA `(.L_x_1) ;  /* 0xfffffffc00fc7947 */ /* 0x000fea000383ffff */
.L_x_0:
[----:B------:R-:W-:Y:S01]  /*09f0*/  BSSY.RECONVERGENT B0, `(.L_x_2) ;  /* 0x00001ae000007945 */ /* 0x000fe20003800200 */
[----:B------:R-:W-:Y:S01]  /*0a00*/  IMAD.MOV.U32 R4, RZ, RZ, 0x1 ;  /* 0x00000001ff047424 */ /* 0x000fe200078e00ff */
[----:B------:R-:W-:-:S07]  /*0a10*/  MOV R3, UR5 ;  /* 0x0000000500037c02 */ /* 0x000fce0008000f00 */
.L_x_35:
[----:B------:R-:W-:Y:S04]  /*0a20*/  BSSY.RECONVERGENT B1, `(.L_x_3) ;  /* 0x0000008000017945 */ /* 0x000fe80003800200 */
[----:B------:R-:W-:Y:S05]  /*0a30*/  @P0 BRA `(.L_x_4) ;  /* 0x0000000000180947 */ /* 0x000fea0003800000 */
[----:B------:R-:W-:Y:S01]  /*0a40*/  IMAD.MOV.U32 R2, RZ, RZ, 0x1 ;  /* 0x00000001ff027424 */ /* 0x000fe200078e00ff */
[C---:B------:R-:W-:Y:S01]  /*0a50*/  ISETP.NE.AND P1, PT, R3.reuse, 0x1, PT ;  /* 0x000000010300780c */ /* 0x040fe20003f25270 */
[----:B------:R0:W-:Y:S01]  /*0a60*/  STL [R0], R3 ;  /* 0x0000000300007387 */ /* 0x0001e20000100800 */
[----:B------:R-:W-:Y:S02]  /*0a70*/  ISETP.NE.AND P0, PT, R3, RZ, PT ;  /* 0x000000ff0300720c */ /* 0x000fe40003f05270 */
[----:B------:R-:W-:-:S05]  /*0a80*/  SEL R2, R2, 0x2, P1 ;  /* 0x0000000202027807 */ /* 0x000fca0000800000 */
[----:B0-----:R-:W-:-:S07]  /*0a90*/  IMAD.MOV.U32 R3, RZ, RZ, R2 ;  /* 0x000000ffff037224 */ /* 0x001fce00078e0002 */
.L_x_4:
[----:B------:R-:W-:Y:S05]  /*0aa0*/  BSYNC.RECONVERGENT B1 ;  /* 0x0000000000017941 */ /* 0x000fea0003800200 */
.L_x_3:
[----:B------:R-:W-:Y:S01]  /*0ab0*/  BSSY.RELIABLE B1, `(.L_x_5) ;  /* 0x00001a0000017945 */ /* 0x000fe20003800100 */
[----:B------:R-:W-:-:S07]  /*0ac0*/  IMAD.MOV.U32 R5, RZ, RZ, RZ ;  /* 0x000000ffff057224 */ /* 0x000fce00078e00ff */
.L_x_34:
[C---:B------:R-:W-:Y:S01]  /*0ad0*/  ISETP.GT.U32.AND P2, PT, R5.reuse, 0x3, PT ;  /* 0x000000030500780c */ /* 0x040fe20003f44070 */
[----:B------:R-:W-:Y:S01]  /*0ae0*/  BSSY.RELIABLE B2, `(.L_x_6) ;  /* 0x0000198000027945 */ /* 0x000fe20003800100 */
[C---:B------:R-:W-:Y:S02]  /*0af0*/  ISETP.GT.AND P3, PT, R5.reuse, UR7, PT ;  /* 0x0000000705007c0c */ /* 0x040fe4000bf64270 */
[----:B------:R-:W-:-:S09]  /*0b00*/  ISETP.GT.AND P1, PT, R5, UR7, PT ;  /* 0x0000000705007c0c */ /* 0x000fd2000bf24270 */
[----:B------:R-:W-:Y:S05]  /*0b10*/  @P2 BRA `(.L_x_7) ;  /* 0x00000004007c2947 */ /* 0x000fea0003800000 */
[----:B------:R-:W0:Y:S01]  /*0b20*/  LDCU UR12, c[0x0][0x398] ;  /* 0x00007300ff0c77ac */ /* 0x000e220008000800 */
[----:B------:R-:W-:Y:S02]  /*0b30*/  HFMA2 R22, -RZ, RZ, 0, 0 ;  /* 0x00000000ff167431 */ /* 0x000fe400000001ff */
[----:B------:R-:W-:Y:S01]  /*0b40*/  IMAD.MOV.U32 R7, RZ, RZ, R5 ;  /* 0x000000ffff077224 */ /* 0x000fe200078e0005 */
[----:B------:R-:W1:Y:S01]  /*0b50*/  LDCU UR11, c[0x0][0x398] ;  /* 0x00007300ff0b77ac */ /* 0x000e620008000800 */
[----:B------:R-:W-:Y:S01]  /*0b60*/  IMAD.WIDE.U32 R8, R5, 0x4, R10 ;  /* 0x0000000405087825 */ /* 0x000fe200078e000a */
[----:B0-----:R-:W-:-:S03]  /*0b70*/  USHF.L.U32 UR4, UR12, 0x1, URZ ;  /* 0x000000010c047899 */ /* 0x001fc600080006ff */
[C---:B------:R-:W-:Y:S01]  /*0b80*/  VIADD R13, R5.reuse, UR12 ;  /* 0x0000000c050d7c36 */ /* 0x040fe20008000000 */
[----:B------:R-:W-:Y:S02]  /*0b90*/  UIMAD UR5, UR12, 0x3, URZ ;  /* 0x000000030c0578a4 */ /* 0x000fe4000f8e02ff */
[----:B------:R-:W-:Y:S01]  /*0ba0*/  USHF.L.U32 UR6, UR12, 0x2, URZ ;  /* 0x000000020c067899 */ /* 0x000fe200080006ff */
[----:B-1----:R-:W-:Y:S01]  /*0bb0*/  IMAD.U32 R12, RZ, RZ, UR11 ;  /* 0x0000000bff0c7e24 */ /* 0x002fe2000f8e00ff */
[----:B------:R-:W-:Y:S01]  /*0bc0*/  UIADD3 UR10, UPT, UPT, -UR12, URZ, URZ ;  /* 0x000000ff0c0a7290 */ /* 0x000fe2000fffe1ff */
[C---:B------:R-:W-:Y:S01]  /*0bd0*/  IADD3 R15, PT, PT, R5.reuse, UR4, RZ ;  /* 0x00000004050f7c10 */ /* 0x040fe2000fffe0ff */
[C---:B------:R-:W-:Y:S01]  /*0be0*/  VIADD R17, R5.reuse, UR5 ;  /* 0x0000000505117c36 */ /* 0x040fe20008000000 */
[----:B------:R-:W-:Y:S01]  /*0bf0*/  MOV R14, UR4 ;  /* 0x00000004000e7c02 */ /* 0x000fe20008000f00 */
[----:B------:R-:W-:Y:S02]  /*0c00*/  VIADD R19, R5, UR6 ;  /* 0x0000000605137c36 */ /* 0x000fe40008000000 */
[----:B------:R-:W-:-:S02]  /*0c10*/  IMAD.U32 R20, RZ, RZ, UR10 ;  /* 0x0000000aff147e24 */ /* 0x000fc4000f8e00ff */
[----:B------:R-:W-:Y:S02]  /*0c20*/  IMAD.U32 R16, RZ, RZ, UR5 ;  /* 0x00000005ff107e24 */ /* 0x000fe4000f8e00ff */
[----:B------:R-:W-:-:S07]  /*0c30*/  IMAD.U32 R18, RZ, RZ, UR6 ;  /* 0x00000006ff127e24 */ /* 0x000fce000f8e00ff */
.L_x_13:
[----:B------:R-:W-:-:S06]  /*0c40*/  IMAD.MOV.U32 R6, RZ, RZ, R8 ;  /* 0x000000ffff067224 */ /* 0x000fcc00078e0008 */
[----:B------:R-:W2:Y:S01]  /*0c50*/  LDL R6, [R6] ;  /* 0x0000000006067983 */ /* 0x000ea20000100800 */
[----:B------:R-:W-:Y:S01]  /*0c60*/  MOV R2, R4 ;  /* 0x0000000400027202 */ /* 0x000fe20000000f00 */
[----:B------:R-:W-:Y:S01]  /*0c70*/  IMAD.MOV.U32 R4, RZ, RZ, RZ ;  /* 0x000000ffff047224 */ /* 0x000fe200078e00ff */
[----:B--2---:R-:W-:-:S13]  /*0c80*/  ISETP.NE.AND P2, PT, R6, RZ, PT ;  /* 0x000000ff0600720c */ /* 0x004fda0003f45270 */
[----:B------:R-:W-:Y:S05]  /*0c90*/  @!P2 BRA `(.L_x_8) ;  /* 0x0000000000dca947 */ /* 0x000fea0003800000 */
[----:B------:R-:W-:Y:S01]  /*0ca0*/  ISETP.GT.AND P2, PT, R22, UR7, PT ;  /* 0x0000000716007c0c */ /* 0x000fe2000bf44270 */
[----:B------:R-:W-:-:S03]  /*0cb0*/  IMAD.MOV.U32 R4, RZ, RZ, R2 ;  /* 0x000000ffff047224 */ /* 0x000fc600078e0002 */
[----:B------:R-:W-:-:S13]  /*0cc0*/  ISETP.GT.OR P3, PT, R5, UR7, P2 ;  /* 0x0000000705007c0c */ /* 0x000fda0009764670 */
[----:B------:R-:W-:Y:S05]  /*0cd0*/  @P3 BRA `(.L_x_9) ;  /* 0x0000000000503947 */ /* 0x000fea0003800000 */
[----:B------:R-:W-:-:S05]  /*0ce0*/  IMAD.IADD R2, R12, 0x1, R5 ;  /* 0x000000010c027824 */ /* 0x000fca00078e0205 */
[----:B------:R-:W-:-:S05]  /*0cf0*/  LEA R2, R2, R1, 0x2 ;  /* 0x0000000102027211 */ /* 0x000fca00078e10ff */
[----:B------:R-:W2:Y:S02]  /*0d00*/  LDL R21, [R2+0x4] ;  /* 0x0000040002157983 */ /* 0x000ea40000100800 */
[----:B--2---:R-:W-:-:S13]  /*0d10*/  ISETP.NE.AND P3, PT, R21, R6, PT ;  /* 0x000000061500720c */ /* 0x004fda0003f65270 */
[----:B------:R-:W-:Y:S05]  /*0d20*/  @P3 BRA `(.L_x_9) ;  /* 0x00000000003c3947 */ /* 0x000fea0003800000 */
[----:B------:R-:W-:-:S04]  /*0d30*/  IMAD.IADD R2, R14, 0x1, R5 ;  /* 0x000000010e027824 */ /* 0x000fc800078e0205 */
[----:B------:R-:W-:-:S05]  /*0d40*/  IMAD.U32 R2, R2, 0x4, R1 ;  /* 0x0000000402027824 */ /* 0x000fca00078e0001 */
[----:B------:R-:W2:Y:S02]  /*0d50*/  LDL R21, [R2+0x8] ;  /* 0x0000080002157983 */ /* 0x000ea40000100800 */
[----:B--2---:R-:W-:-:S13]  /*0d60*/  ISETP.NE.AND P3, PT, R21, R6, PT ;  /* 0x000000061500720c */ /* 0x004fda0003f65270 */
        /* <DEDUP_REMOVED lines=10> */
[----:B------:R-:W-:Y:S05]  /*0e10*/  @!P3 BRA `(.L_x_10) ;  /* 0x000000140080b947 */ /* 0x000fea0003800000 */
.L_x_9:
[----:B------:R-:W-:Y:S05]  /*0e20*/  @P2 BRA `(.L_x_11) ;  /* 0x0000000000402947 */ /* 0x000fea0003800000 */
[----:B------:R-:W-:-:S05]  /*0e30*/  IMAD R2, R13, 0x4, R10 ;  /* 0x000000040d027824 */ /* 0x000fca00078e020a */
[----:B------:R-:W2:Y:S02]  /*0e40*/  LDL R21, [R2] ;  /* 0x0000000002157983 */ /* 0x000ea40000100800 */
[----:B--2---:R-:W-:-:S13]  /*0e50*/  ISETP.NE.AND P2, PT, R21, R6, PT ;  /* 0x000000061500720c */ /* 0x004fda0003f45270 */
[----:B------:R-:W-:Y:S05]  /*0e60*/  @P2 BRA `(.L_x_11) ;  /* 0x0000000000302947 */ /* 0x000fea0003800000 */
[----:B------:R-:W-:-:S05]  /*0e70*/  LEA R2, R15, R10, 0x2 ;  /* 0x0000000a0f027211 */ /* 0x000fca00078e10ff */
[----:B------:R-:W2:Y:S02]  /*0e80*/  LDL R21, [R2] ;  /* 0x0000000002157983 */ /* 0x000ea40000100800 */
[----:B--2---:R-:W-:-:S13]  /*0e90*/  ISETP.NE.AND P2, PT, R21, R6, PT ;  /* 0x000000061500720c */ /* 0x004fda0003f45270 */
[----:B------:R-:W-:Y:S05]  /*0ea0*/  @P2 BRA `(.L_x_11) ;  /* 0x0000000000202947 */ /* 0x000fea0003800000 */
[----:B------:R-:W-:-:S05]  /*0eb0*/  IMAD R2, R17, 0x4, R10 ;  /* 0x0000000411027824 */ /* 0x000fca00078e020a */
[----:B------:R-:W2:Y:S02]  /*0ec0*/  LDL R21, [R2] ;  /* 0x0000000002157983 */ /* 0x000ea40000100800 */
[----:B--2---:R-:W-:-:S13]  /*0ed0*/  ISETP.NE.AND P2, PT, R21, R6, PT ;  /* 0x000000061500720c */ /* 0x004fda0003f45270 */
[----:B------:R-:W-:Y:S05]  /*0ee0*/  @P2 BRA `(.L_x_11) ;  /* 0x0000000000102947 */ /* 0x000fea0003800000 */
[----:B------:R-:W-:-:S05]  /*0ef0*/  IMAD R2, R19, 0x4, R10 ;  /* 0x0000000413027824 */ /* 0x000fca00078e020a */
[----:B------:R-:W2:Y:S02]  /*0f00*/  LDL R21, [R2] ;  /* 0x0000000002157983 */ /* 0x000ea40000100800 */
[----:B--2---:R-:W-:-:S13]  /*0f10*/  ISETP.NE.AND P2, PT, R21, R6, PT ;  /* 0x000000061500720c */ /* 0x004fda0003f45270 */
[----:B------:R-:W-:Y:S05]  /*0f20*/  @!P2 BRA `(.L_x_10) ;  /* 0x00000014003ca947 */ /* 0x000fea0003800000 */
.L_x_11:
[----:B------:R-:W-:Y:S05]  /*0f30*/  @P1 BRA `(.L_x_8) ;  /* 0x0000000000341947 */ /* 0x000fea0003800000 */
[----:B------:R-:W-:-:S05]  /*0f40*/  IMAD R2, R7, 0x4, R10 ;  /* 0x0000000407027824 */ /* 0x000fca00078e020a */
[----:B------:R-:W2:Y:S02]  /*0f50*/  LDL R21, [R2+0x4] ;  /* 0x0000040002157983 */ /* 0x000ea40000100800 */
[----:B--2---:R-:W-:-:S13]  /*0f60*/  ISETP.NE.AND P2, PT, R21, R6, PT ;  /* 0x000000061500720c */ /* 0x004fda0003f45270 */
[----:B------:R-:W-:Y:S05]  /*0f70*/  @P2 BRA `(.L_x_8) ;  /* 0x0000000000242947 */ /* 0x000fea0003800000 */
        /* <DEDUP_REMOVED lines=8> */
[----:B------:R-:W-:Y:S05]  /*1000*/  @!P2 BRA `(.L_x_10) ;  /* 0x000000140004a947 */ /* 0x000fea0003800000 */
.L_x_8:
[----:B------:R-:W-:-:S04]  /*1010*/  IADD3 R20, PT, PT, R20, 0x1, RZ ;  /* 0x0000000114147810 */ /* 0x000fc80007ffe0ff */
[----:B------:R-:W-:-:S13]  /*1020*/  ISETP.NE.AND P2, PT, R20, RZ, PT ;  /* 0x000000ff1400720c */ /* 0x000fda0003f45270 */
[----:B------:R-:W-:Y:S05]  /*1030*/  @!P2 BRA `(.L_x_12) ;  /* 0x000000140008a947 */ /* 0x000fea0003800000 */
[----:B------:R-:W0:Y:S01]  /*1040*/  LDC R2, c[0x0][0x398] ;  /* 0x0000e600ff027b82 */ /* 0x000e220000000800 */
[----:B------:R-:W-:Y:S02]  /*1050*/  VIADD R22, R22, 0x1 ;  /* 0x0000000116167836 */ /* 0x000fe40000000000 */
[--C-:B0-----:R-:W-:Y:S01]  /*1060*/  IMAD.IADD R12, R12, 0x1, R2.reuse ;  /* 0x000000010c0c7824 */ /* 0x101fe200078e0202 */
[-C--:B------:R-:W-:Y:S01]  /*1070*/  IADD3 R18, PT, PT, R18, R2.reuse, RZ ;  /* 0x0000000212127210 */ /* 0x080fe20007ffe0ff */
[--C-:B------:R-:W-:Y:S01]  /*1080*/  IMAD.IADD R14, R14, 0x1, R2.reuse ;  /* 0x000000010e0e7824 */ /* 0x100fe200078e0202 */
[----:B------:R-:W-:Y:S01]  /*1090*/  IADD3 R19, PT, PT, R19, R2, RZ ;  /* 0x0000000213137210 */ /* 0x000fe20007ffe0ff */
[--C-:B------:R-:W-:Y:S02]  /*10a0*/  IMAD.IADD R16, R16, 0x1, R2.reuse ;  /* 0x0000000110107824 */ /* 0x100fe400078e0202 */
[--C-:B------:R-:W-:Y:S02]  /*10b0*/  IMAD.IADD R13, R13, 0x1, R2.reuse ;  /* 0x000000010d0d7824 */ /* 0x100fe400078e0202 */
[----:B------:R-:W-:-:S02]  /*10c0*/  IMAD.IADD R15, R15, 0x1, R2 ;  /* 0x000000010f0f7824 */ /* 0x000fc400078e0202 */
[--C-:B------:R-:W-:Y:S02]  /*10d0*/  IMAD.IADD R17, R17, 0x1, R2.reuse ;  /* 0x0000000111117824 */ /* 0x100fe400078e0202 */
[----:B------:R-:W-:Y:S02]  /*10e0*/  IMAD.IADD R7, R7, 0x1, R2 ;  /* 0x0000000107077824 */ /* 0x000fe400078e0202 */
[----:B------:R-:W-:Y:S01]  /*10f0*/  IMAD.WIDE.U32 R8, R2, 0x4, R8 ;  /* 0x0000000402087825 */ /* 0x000fe200078e0008 */
[----:B------:R-:W-:Y:S06]  /*1100*/  BRA `(.L_x_13) ;  /* 0xfffffff800cc7947 */ /* 0x000fec000383ffff */
.L_x_7:
[----:B------:R-:W-:Y:S05]  /*1110*/  @!P3 BRA `(.L_x_14) ;  /* 0x000000080010b947 */ /* 0x000fea0003800000 */
[----:B------:R-:W-:Y:S05]  /*1120*/  @P1 BRA `(.L_x_15) ;  /* 0x0000000400201947 */ /* 0x000fea0003800000 */
[----:B------:R-:W0:Y:S01]  /*1130*/  LDC R8, c[0x0][0x398] ;  /* 0x0000e600ff087b82 */ /* 0x000e220000000800 */
[----:B------:R-:W-:-:S07]  /*1140*/  IMAD.MOV.U32 R7, RZ, RZ, RZ ;  /* 0x000000ffff077224 */ /* 0x000fce00078e00ff */
.L_x_19:
[----:B0-----:R-:W-:-:S05]  /*1150*/  IMAD R9, R7, R8, R5 ;  /* 0x0000000807097224 */ /* 0x001fca00078e0205 */
[----:B------:R-:W-:-:S05]  /*1160*/  LEA R2, R9, R10, 0x2 ;  /* 0x0000000a09027211 */ /* 0x000fca00078e10ff */
[----:B------:R-:W2:Y:S01]  /*1170*/  LDL R6, [R2] ;  /* 0x0000000002067983 */ /* 0x000ea20000100800 */
[----:B------:R-:W-:Y:S02]  /*1180*/  IMAD.MOV.U32 R12, RZ, RZ, R4 ;  /* 0x000000ffff0c7224 */ /* 0x000fe400078e0004 */
[----:B------:R-:W-:Y:S01]  /*1190*/  IMAD.MOV.U32 R4, RZ, RZ, RZ ;  /* 0x000000ffff047224 */ /* 0x000fe200078e00ff */
[----:B--2---:R-:W-:-:S13]  /*11a0*/  ISETP.NE.AND P1, PT, R6, RZ, PT ;  /* 0x000000ff0600720c */ /* 0x004fda0003f25270 */
[----:B------:R-:W-:Y:S05]  /*11b0*/  @!P1 BRA `(.L_x_16) ;  /* 0x0000000000ec9947 */ /* 0x000fea0003800000 */
[----:B------:R-:W-:Y:S01]  /*11c0*/  ISETP.GT.AND P1, PT, R7, UR7, PT ;  /* 0x0000000707007c0c */ /* 0x000fe2000bf24270 */
[----:B------:R-:W-:-:S12]  /*11d0*/  IMAD.MOV.U32 R4, RZ, RZ, R12 ;  /* 0x000000ffff047224 */ /* 0x000fd800078e000c */
[----:B------:R-:W-:Y:S05]  /*11e0*/  @P1 BRA `(.L_x_17) ;  /* 0x0000000000ac1947 */ /* 0x000fea0003800000 */
[----:B------:R-:W-:-:S05]  /*11f0*/  IMAD R12, R7, R8, R8 ;  /* 0x00000008070c7224 */ /* 0x000fca00078e0208 */
[----:B------:R-:W-:-:S05]  /*1200*/  IADD3 R2, PT, PT, R12, R5, RZ ;  /* 0x000000050c027210 */ /* 0x000fca0007ffe0ff */
[----:B------:R-:W-:-:S05]  /*1210*/  IMAD.U32 R2, R2, 0x4, R1 ;  /* 0x0000000402027824 */ /* 0x000fca00078e0001 */
[----:B------:R-:W2:Y:S02]  /*1220*/  LDL R13, [R2+-0x4] ;  /* 0xfffffc00020d7983 */ /* 0x000ea40000100800 */
[----:B--2---:R-:W-:-:S13]  /*1230*/  ISETP.NE.AND P1, PT, R13, R6, PT ;  /* 0x000000060d00720c */ /* 0x004fda0003f25270 */
[----:B------:R-:W-:Y:S05]  /*1240*/  @P1 BRA `(.L_x_18) ;  /* 0x0000000000441947 */ /* 0x000fea0003800000 */
[----:B------:R-:W-:-:S04]  /*1250*/  IMAD.IADD R12, R12, 0x1, R8 ;  /* 0x000000010c0c7824 */ /* 0x000fc800078e0208 */
[----:B------:R-:W-:-:S05]  /*1260*/  IMAD.IADD R2, R12, 0x1, R5 ;  /* 0x000000010c027824 */ /* 0x000fca00078e0205 */
[----:B------:R-:W-:-:S05]  /*1270*/  LEA R2, R2, R1, 0x2 ;  /* 0x0000000102027211 */ /* 0x000fca00078e10ff */
[----:B------:R-:W2:Y:S02]  /*1280*/  LDL R13, [R2+-0x8] ;  /* 0xfffff800020d7983 */ /* 0x000ea40000100800 */
[----:B--2---:R-:W-:-:S13]  /*1290*/  ISETP.NE.AND P1, PT, R13, R6, PT ;  /* 0x000000060d00720c */ /* 0x004fda0003f25270 */
[----:B------:R-:W-:Y:S05]  /*12a0*/  @P1 BRA `(.L_x_18) ;  /* 0x00000000002c1947 */ /* 0x000fea0003800000 */
[----:B------:R-:W-:-:S04]  /*12b0*/  IMAD.IADD R12, R12, 0x1, R8 ;  /* 0x000000010c0c7824 */ /* 0x000fc800078e0208 */
[----:B------:R-:W-:-:S04]  /*12c0*/  IMAD.IADD R2, R12, 0x1, R5 ;  /* 0x000000010c027824 */ /* 0x000fc800078e0205 */
[----:B------:R-:W-:-:S05]  /*12d0*/  IMAD.U32 R2, R2, 0x4, R1 ;  /* 0x0000000402027824 */ /* 0x000fca00078e0001 */
[----:B------:R-:W2:Y:S02]  /*12e0*/  LDL R13, [R2+-0xc] ;  /* 0xfffff400020d7983 */ /* 0x000ea40000100800 */
[----:B--2---:R-:W-:-:S13]  /*12f0*/  ISETP.NE.AND P1, PT, R13, R6, PT ;  /* 0x000000060d00720c */ /* 0x004fda0003f25270 */
[----:B------:R-:W-:Y:S05]  /*1300*/  @P1 BRA `(.L_x_18) ;  /* 0x0000000000141947 */ /* 0x000fea0003800000 */
[----:B------:R-:W-:-:S04]  /*1310*/  IADD3 R2, PT, PT, R5, R12, R8 ;  /* 0x0000000c05027210 */ /* 0x000fc80007ffe008 */
[----:B------:R-:W-:-:S05]  /*1320*/  LEA R2, R2, R1, 0x2 ;  /* 0x0000000102027211 */ /* 0x000fca00078e10ff */
[----:B------:R-:W2:Y:S02]  /*1330*/  LDL R13, [R2+-0x10] ;  /* 0xfffff000020d7983 */ /* 0x000ea40000100800 */
[----:B--2---:R-:W-:-:S13]  /*1340*/  ISETP.NE.AND P1, PT, R13, R6, PT ;  /* 0x000000060d00720c */ /* 0x004fda0003f25270 */
[----:B------:R-:W-:Y:S05]  /*1350*/  @!P1 BRA `(.L_x_10) ;  /* 0x0000001000309947 */ /* 0x000fea0003800000 */
.L_x_18:
[----:B------:R-:W-:-:S04]  /*1360*/  IMAD.IADD R15, R9, 0x1, R8 ;  /* 0x00000001090f7824 */ /* 0x000fc800078e0208 */
[----:B------:R-:W-:-:S05]  /*1370*/  IMAD R2, R15, 0x4, R10 ;  /* 0x000000040f027824 */ /* 0x000fca00078e020a */
[----:B------:R-:W2:Y:S02]  /*1380*/  LDL R13, [R2] ;  /* 0x00000000020d7983 */ /* 0x000ea40000100800 */
[----:B--2---:R-:W-:-:S13]  /*1390*/  ISETP.NE.AND P1, PT, R13, R6, PT ;  /* 0x000000060d00720c */ /* 0x004fda0003f25270 */
[----:B------:R-:W-:Y:S05]  /*13a0*/  @P1 BRA `(.L_x_17) ;  /* 0x00000000003c1947 */ /* 0x000fea0003800000 */
[----:B------:R-:W-:-:S05]  /*13b0*/  IMAD.IADD R15, R15, 0x1, R8 ;  /* 0x000000010f0f7824 */ /* 0x000fca00078e0208 */
[----:B------:R-:W-:-:S05]  /*13c0*/  LEA R2, R15, R10, 0x2 ;  /* 0x0000000a0f027211 */ /* 0x000fca00078e10ff */
[----:B------:R-:W2:Y:S02]  /*13d0*/  LDL R13, [R2] ;  /* 0x00000000020d7983 */ /* 0x000ea40000100800 */
[----:B--2---:R-:W-:-:S13]  /*13e0*/  ISETP.NE.AND P1, PT, R13, R6, PT ;  /* 0x000000060d00720c */ /* 0x004fda0003f25270 */
[----:B------:R-:W-:Y:S05]  /*13f0*/  @P1 BRA `(.L_x_17) ;  /* 0x0000000000281947 */ /* 0x000fea0003800000 */
[----:B------:R-:W-:-:S04]  /*1400*/  IMAD.IADD R15, R15, 0x1, R8 ;  /* 0x000000010f0f7824 */ /* 0x000fc800078e0208 */
[----:B------:R-:W-:-:S05]  /*1410*/  IMAD R2, R15, 0x4, R10 ;  /* 0x000000040f027824 */ /* 0x000fca00078e020a */
[----:B------:R-:W2:Y:S02]  /*1420*/  LDL R13, [R2] ;  /* 0x00000000020d7983 */ /* 0x000ea40000100800 */
[----:B--2---:R-:W-:-:S13]  /*1430*/  ISETP.NE.AND P1, PT, R13, R6, PT ;  /* 0x000000060d00720c */ /* 0x004fda0003f25270 */
[----:B------:R-:W-:Y:S05]  /*1440*/  @P1 BRA `(.L_x_17) ;  /* 0x0000000000141947 */ /* 0x000fea0003800000 */
[----:B------:R-:W-:-:S05]  /*1450*/  IMAD.IADD R13, R15, 0x1, R8 ;  /* 0x000000010f0d7824 */ /* 0x000fca00078e0208 */
[----:B------:R-:W-:-:S06]  /*1460*/  LEA R13, R13, R10, 0x2 ;  /* 0x0000000a0d0d7211 */ /* 0x000fcc00078e10ff */
[----:B------:R-:W2:Y:S02]  /*1470*/  LDL R13, [R13] ;  /* 0x000000000d0d7983 */ /* 0x000ea40000100800 */
[----:B--2---:R-:W-:-:S13]  /*1480*/  ISETP.NE.AND P1, PT, R13, R6, PT ;  /* 0x000000060d00720c */ /* 0x004fda0003f25270 */
[----:B------:R-:W-:Y:S05]  /*1490*/  @!P1 BRA `(.L_x_10) ;  /* 0x0000000c00e09947 */ /* 0x000fea0003800000 */
.L_x_17:
        /* <DEDUP_REMOVED lines=13> */
.L_x_16:
[----:B------:R-:W-:-:S05]  /*1570*/  VIADD R7, R7, 0x1 ;  /* 0x0000000107077836 */ /* 0x000fca0000000000 */
[----:B------:R-:W-:-:S13]  /*1580*/  ISETP.NE.AND P1, PT, R7, R8, PT ;  /* 0x000000080700720c */ /* 0x000fda0003f25270 */
[----:B------:R-:W-:Y:S05]  /*1590*/  @!P1 BRA `(.L_x_12) ;  /* 0x0000000c00b09947 */ /* 0x000fea0003800000 */
[----:B------:R-:W-:Y:S05]  /*15a0*/  BRA `(.L_x_19) ;  /* 0xfffffff800e87947 */ /* 0x000fea000383ffff */
.L_x_15:
[----:B------:R-:W0:Y:S01]  /*15b0*/  LDC R8, c[0x0][0x398] ;  /* 0x0000e600ff087b82 */ /* 0x000e220000000800 */
[----:B------:R-:W-:-:S07]  /*15c0*/  IMAD.MOV.U32 R7, RZ, RZ, RZ ;  /* 0x000000ffff077224 */ /* 0x000fce00078e00ff */
.L_x_22:
        /* <DEDUP_REMOVED lines=33> */
.L_x_21:
        /* <DEDUP_REMOVED lines=20> */
.L_x_20:
[----:B------:R-:W-:-:S05]  /*1920*/  VIADD R7, R7, 0x1 ;  /* 0x0000000107077836 */ /* 0x000fca0000000000 */
[----:B------:R-:W-:-:S13]  /*1930*/  ISETP.NE.AND P1, PT, R7, R8, PT ;  /* 0x000000080700720c */ /* 0x000fda0003f25270 */
[----:B------:R-:W-:Y:S05]  /*1940*/  @!P1 BRA `(.L_x_12) ;  /* 0x0000000800c49947 */ /* 0x000fea0003800000 */
[----:B------:R-:W-:Y:S05]  /*1950*/  BRA `(.L_x_22) ;  /* 0xfffffffc001c7947 */ /* 0x000fea000383ffff */
.L_x_14:
[----:B------:R-:W-:Y:S05]  /*1960*/  @P1 BRA `(.L_x_23) ;  /* 0x0000000400701947 */ /* 0x000fea0003800000 */
[----:B------:R-:W0:Y:S01]  /*1970*/  LDC R8, c[0x0][0x398] ;  /* 0x0000e600ff087b82 */ /* 0x000e220000000800 */
[----:B------:R-:W-:-:S07]  /*1980*/  IMAD.MOV.U32 R7, RZ, RZ, RZ ;  /* 0x000000ffff077224 */ /* 0x000fce00078e00ff */
.L_x_28:
[----:B0-----:R-:W-:-:S04]  /*1990*/  IMAD R9, R7, R8, R5 ;  /* 0x0000000807097224 */ /* 0x001fc800078e0205 */
[----:B------:R-:W-:-:S05]  /*19a0*/  IMAD R2, R9, 0x4, R10 ;  /* 0x0000000409027824 */ /* 0x000fca00078e020a */
[----:B------:R-:W2:Y:S01]  /*19b0*/  LDL R6, [R2] ;  /* 0x0000000002067983 */ /* 0x000ea20000100800 */
[----:B------:R-:W-:Y:S01]  /*19c0*/  MOV R12, R4 ;  /* 0x00000004000c7202 */ /* 0x000fe20000000f00 */
[----:B------:R-:W-:Y:S01]  /*19d0*/  IMAD.MOV.U32 R4, RZ, RZ, RZ ;  /* 0x000000ffff047224 */ /* 0x000fe200078e00ff */
[----:B--2---:R-:W-:-:S13]  /*19e0*/  ISETP.NE.AND P1, PT, R6, RZ, PT ;  /* 0x000000ff0600720c */ /* 0x004fda0003f25270 */
[----:B------:R-:W-:Y:S05]  /*19f0*/  @!P1 BRA `(.L_x_24) ;  /* 0x00000004003c9947 */ /* 0x000fea0003800000 */
[----:B------:R-:W-:Y:S01]  /*1a00*/  ISETP.GT.AND P1, PT, R7, UR7, PT ;  /* 0x0000000707007c0c */ /* 0x000fe2000bf24270 */
[----:B------:R-:W-:-:S12]  /*1a10*/  IMAD.MOV.U32 R4, RZ, RZ, R12 ;  /* 0x000000ffff047224 */ /* 0x000fd800078e000c */
[----:B------:R-:W-:Y:S05]  /*1a20*/  @P1 BRA `(.L_x_25) ;  /* 0x0000000000fc1947 */ /* 0x000fea0003800000 */
[----:B------:R-:W-:-:S04]  /*1a30*/  IMAD R15, R7, R8, R8 ;  /* 0x00000008070f7224 */ /* 0x000fc800078e0208 */
        /* <DEDUP_REMOVED lines=11> */
[----:B------:R-:W-:-:S05]  /*1af0*/  IADD3 R14, PT, PT, R14, R8, RZ ;  /* 0x000000080e0e7210 */ /* 0x000fca0007ffe0ff */
[----:B------:R-:W-:-:S04]  /*1b00*/  IMAD.IADD R2, R14, 0x1, R5 ;  /* 0x000000010e027824 */ /* 0x000fc800078e0205 */
[----:B------:R-:W-:-:S05]  /*1b10*/  IMAD.U32 R2, R2, 0x4, R1 ;  /* 0x0000000402027824 */ /* 0x000fca00078e0001 */
[----:B------:R-:W2:Y:S02]  /*1b20*/  LDL R13, [R2+-0xc] ;  /* 0xfffff400020d7983 */ /* 0x000ea40000100800 */
[----:B--2---:R-:W-:-:S13]  /*1b30*/  ISETP.NE.AND P1, PT, R13, R6, PT ;  /* 0x000000060d00720c */ /* 0x004fda0003f25270 */
[----:B------:R-:W-:Y:S05]  /*1b40*/  @P1 BRA `(.L_x_26) ;  /* 0x0000000000141947 */ /* 0x000fea0003800000 */
[----:B------:R-:W-:-:S05]  /*1b50*/  IADD3 R2, PT, PT, R5, R14, R8 ;  /* 0x0000000e05027210 */ /* 0x000fca0007ffe008 */
[----:B------:R-:W-:-:S05]  /*1b60*/  IMAD.U32 R2, R2, 0x4, R1 ;  /* 0x0000000402027824 */ /* 0x000fca00078e0001 */
[----:B------:R-:W2:Y:S02]  /*1b70*/  LDL R13, [R2+-0x10] ;  /* 0xfffff000020d7983 */ /* 0x000ea40000100800 */
[----:B--2---:R-:W-:-:S13]  /*1b80*/  ISETP.NE.AND P1, PT, R13, R6, PT ;  /* 0x000000060d00720c */ /* 0x004fda0003f25270 */
[----:B------:R-:W-:Y:S05]  /*1b90*/  @!P1 BRA `(.L_x_10) ;  /* 0x0000000800209947 */ /* 0x000fea0003800000 */
.L_x_26:
[----:B------:R-:W2:Y:S02]  /*1ba0*/  LDL R13, [R12+0x4] ;  /* 0x000004000c0d7983 */ /* 0x000ea40000100800 */
[----:B--2---:R-:W-:-:S13]  /*1bb0*/  ISETP.NE.AND P1, PT, R13, R6, PT ;  /* 0x000000060d00720c */ /* 0x004fda0003f25270 */
[----:B------:R-:W-:Y:S05]  /*1bc0*/  @P1 BRA `(.L_x_27) ;  /* 0x0000000000441947 */ /* 0x000fea0003800000 */
[----:B------:R-:W-:-:S05]  /*1bd0*/  IADD3 R12, PT, PT, R15, R8, RZ ;  /* 0x000000080f0c7210 */ /* 0x000fca0007ffe0ff */
[----:B------:R-:W-:-:S04]  /*1be0*/  IMAD.IADD R2, R12, 0x1, R5 ;  /* 0x000000010c027824 */ /* 0x000fc800078e0205 */
[----:B------:R-:W-:-:S05]  /*1bf0*/  IMAD.U32 R2, R2, 0x4, R1 ;  /* 0x0000000402027824 */ /* 0x000fca00078e0001 */
[----:B------:R-:W2:Y:S02]  /*1c00*/  LDL R13, [R2+0x8] ;  /* 0x00000800020d7983 */ /* 0x000ea40000100800 */
[----:B--2---:R-:W-:-:S13]  /*1c10*/  ISETP.NE.AND P1, PT, R13, R6, PT ;  /* 0x000000060d00720c */ /* 0x004fda0003f25270 */
[----:B------:R-:W-:Y:S05]  /*1c20*/  @P1 BRA `(.L_x_27) ;  /* 0x00000000002c1947 */ /* 0x000fea0003800000 */
[----:B------:R-:W-:-:S05]  /*1c30*/  IMAD.IADD R12, R12, 0x1, R8 ;  /* 0x000000010c0c7824 */ /* 0x000fca00078e0208 */
[----:B------:R-:W-:-:S05]  /*1c40*/  IADD3 R2, PT, PT, R12, R5, RZ ;  /* 0x000000050c027210 */ /* 0x000fca0007ffe0ff */
[----:B------:R-:W-:-:S05]  /*1c50*/  IMAD.U32 R2, R2, 0x4, R1 ;  /* 0x0000000402027824 */ /* 0x000fca00078e0001 */
[----:B------:R-:W2:Y:S02]  /*1c60*/  LDL R13, [R2+0xc] ;  /* 0x00000c00020d7983 */ /* 0x000ea40000100800 */
[----:B--2---:R-:W-:-:S13]  /*1c70*/  ISETP.NE.AND P1, PT, R13, R6, PT ;  /* 0x000000060d00720c */ /* 0x004fda0003f25270 */
[----:B------:R-:W-:Y:S05]  /*1c80*/  @P1 BRA `(.L_x_27) ;  /* 0x0000000000141947 */ /* 0x000fea0003800000 */
[----:B------:R-:W-:-:S05]  /*1c90*/  IADD3 R2, PT, PT, R5, R12, R8 ;  /* 0x0000000c05027210 */ /* 0x000fca0007ffe008 */
[----:B------:R-:W-:-:S05]  /*1ca0*/  IMAD.U32 R2, R2, 0x4, R1 ;  /* 0x0000000402027824 */ /* 0x000fca00078e0001 */
[----:B------:R-:W2:Y:S02]  /*1cb0*/  LDL R13, [R2+0x10] ;  /* 0x00001000020d7983 */ /* 0x000ea40000100800 */
[----:B--2---:R-:W-:-:S13]  /*1cc0*/  ISETP.NE.AND P1, PT, R13, R6, PT ;  /* 0x000000060d00720c */ /* 0x004fda0003f25270 */
[----:B------:R-:W-:Y:S05]  /*1cd0*/  @!P1 BRA `(.L_x_10) ;  /* 0x0000000400d09947 */ /* 0x000fea0003800000 */
.L_x_27:
        /* <DEDUP_REMOVED lines=16> */
[----:B------:R-:W-:-:S06]  /*1de0*/  IMAD R13, R13, 0x4, R10 ;  /* 0x000000040d0d7824 */ /* 0x000fcc00078e020a */
[----:B------:R-:W2:Y:S02]  /*1df0*/  LDL R13, [R13] ;  /* 0x000000000d0d7983 */ /* 0x000ea40000100800 */
[----:B--2---:R-:W-:-:S13]  /*1e00*/  ISETP.NE.AND P1, PT, R13, R6, PT ;  /* 0x000000060d00720c */ /* 0x004fda0003f25270 */
[----:B------:R-:W-:Y:S05]  /*1e10*/  @!P1 BRA `(.L_x_10) ;  /* 0x0000000400809947 */ /* 0x000fea0003800000 */
.L_x_25:
        /* <DEDUP_REMOVED lines=13> */
.L_x_24:
[----:B------:R-:W-:-:S04]  /*1ef0*/  IADD3 R7, PT, PT, R7, 0x1, RZ ;  /* 0x0000000107077810 */ /* 0x000fc80007ffe0ff */
[----:B------:R-:W-:-:S13]  /*1f00*/  ISETP.NE.AND P1, PT, R7, R8, PT ;  /* 0x000000080700720c */ /* 0x000fda0003f25270 */
[----:B------:R-:W-:Y:S05]  /*1f10*/  @P1 BRA `(.L_x_28) ;  /* 0xfffffff8009c1947 */ /* 0x000fea000383ffff */
[----:B------:R-:W-:Y:S05]  /*1f20*/  BRA `(.L_x_12) ;  /* 0x00000004004c7947 */ /* 0x000fea0003800000 */
.L_x_23:
[----:B------:R-:W0:Y:S01]  /*1f30*/  LDC R8, c[0x0][0x398] ;  /* 0x0000e600ff087b82 */ /* 0x000e220000000800 */
[----:B------:R-:W-:-:S07]  /*1f40*/  IMAD.MOV.U32 R7, RZ, RZ, RZ ;  /* 0x000000ffff077224 */ /* 0x000fce00078e00ff */
.L_x_32:
[----:B0-----:R-:W-:-:S04]  /*1f50*/  IMAD R9, R7, R8, R5 ;  /* 0x0000000807097224 */ /* 0x001fc800078e0205 */
[----:B------:R-:W-:-:S05]  /*1f60*/  IMAD R2, R9, 0x4, R10 ;  /* 0x0000000409027824 */ /* 0x000fca00078e020a */
[----:B------:R-:W2:Y:S01]  /*1f70*/  LDL R6, [R2] ;  /* 0x0000000002067983 */ /* 0x000ea20000100800 */
[----:B------:R-:W-:Y:S02]  /*1f80*/  IMAD.MOV.U32 R12, RZ, RZ, R4 ;  /* 0x000000ffff0c7224 */ /* 0x000fe400078e0004 */
[----:B------:R-:W-:Y:S01]  /*1f90*/  HFMA2 R4, -RZ, RZ, 0, 0 ;  /* 0x00000000ff047431 */ /* 0x000fe200000001ff */
[----:B--2---:R-:W-:-:S13]  /*1fa0*/  ISETP.NE.AND P1, PT, R6, RZ, PT ;  /* 0x000000ff0600720c */ /* 0x004fda0003f25270 */
[----:B------:R-:W-:Y:S05]  /*1fb0*/  @!P1 BRA `(.L_x_29) ;  /* 0x0000000400089947 */ /* 0x000fea0003800000 */
[----:B------:R-:W-:Y:S01]  /*1fc0*/  ISETP.GT.AND P1, PT, R7, UR7, PT ;  /* 0x0000000707007c0c */ /* 0x000fe2000bf24270 */
[----:B------:R-:W-:-:S12]  /*1fd0*/  IMAD.MOV.U32 R4, RZ, RZ, R12 ;  /* 0x000000ffff047224 */ /* 0x000fd800078e000c */
[----:B------:R-:W-:Y:S05]  /*1fe0*/  @P1 BRA `(.L_x_29) ;  /* 0x0000000000fc1947 */ /* 0x000fea0003800000 */
[----:B------:R-:W-:-:S04]  /*1ff0*/  IMAD R15, R7, R8, R8 ;  /* 0x00000008070f7224 */ /* 0x000fc800078e0208 */
        /* <DEDUP_REMOVED lines=22> */
.L_x_30:
[----:B------:R-:W2:Y:S02]  /*2160*/  LDL R13, [R12+0x4] ;  /* 0x000004000c0d7983 */ /* 0x000ea40000100800 */
[----:B--2---:R-:W-:-:S13]  /*2170*/  ISETP.NE.AND P1, PT, R13, R6, PT ;  /* 0x000000060d00720c */ /* 0x004fda0003f25270 */
[----:B------:R-:W-:Y:S05]  /*2180*/  @P1 BRA `(.L_x_31) ;  /* 0x0000000000441947 */ /* 0x000fea0003800000 */
[----:B------:R-:W-:-:S04]  /*2190*/  IMAD.IADD R12, R15, 0x1, R8 ;  /* 0x000000010f0c7824 */ /* 0x000fc800078e0208 */
[----:B------:R-:W-:-:S05]  /*21a0*/  IMAD.IADD R2, R12, 0x1, R5 ;  /* 0x000000010c027824 */ /* 0x000fca00078e0205 */
[----:B------:R-:W-:-:S05]  /*21b0*/  LEA R2, R2, R1, 0x2 ;  /* 0x0000000102027211 */ /* 0x000fca00078e10ff */
        /* <DEDUP_REMOVED lines=14> */
.L_x_31:
        /* <DEDUP_REMOVED lines=10> */
[----:B------:R-:W-:-:S05]  /*2340*/  IADD3 R13, PT, PT, R13, R8, RZ ;  /* 0x000000080d0d7210 */ /* 0x000fca0007ffe0ff */
        /* <DEDUP_REMOVED lines=9> */
.L_x_29:
[----:B------:R-:W-:-:S05]  /*23e0*/  VIADD R7, R7, 0x1 ;  /* 0x0000000107077836 */ /* 0x000fca0000000000 */
[----:B------:R-:W-:-:S13]  /*23f0*/  ISETP.NE.AND P1, PT, R7, R8, PT ;  /* 0x000000080700720c */ /* 0x000fda0003f25270 */
[----:B------:R-:W-:Y:S05]  /*2400*/  @!P1 BRA `(.L_x_12) ;  /* 0x0000000000149947 */ /* 0x000fea0003800000 */
[----:B------:R-:W-:Y:S05]  /*2410*/  BRA `(.L_x_32) ;  /* 0xfffffff800cc7947 */ /* 0x000fea000383ffff */
.L_x_10:
[----:B------:R-:W-:-:S13]  /*2420*/  ISETP.NE.AND P1, PT, R6, -0x1, PT ;  /* 0xffffffff0600780c */ /* 0x000fda0003f25270 */
[----:B------:R-:W-:Y:S05]  /*2430*/  @P1 BREAK.RELIABLE B2 ;  /* 0x0000000000021942 */ /* 0x000fea0003800100 */
[----:B------:R-:W-:Y:S05]  /*2440*/  @P1 BREAK.RELIABLE B1 ;  /* 0x0000000000011942 */ /* 0x000fea0003800100 */
[----:B------:R-:W-:Y:S05]  /*2450*/  @P1 BRA `(.L_x_33) ;  /* 0x00000000001c1947 */ /* 0x000fea0003800000 */
.L_x_12:
[----:B------:R-:W-:Y:S05]  /*2460*/  BSYNC.RELIABLE B2 ;  /* 0x0000000000027941 */ /* 0x000fea0003800100 */
.L_x_6:
[----:B------:R-:W0:Y:S01]  /*2470*/  LDCU UR4, c[0x0][0x398] ;  /* 0x00007300ff0477ac */ /* 0x000e220008000800 */
[----:B------:R-:W-:-:S05]  /*2480*/  VIADD R5, R5, 0x1 ;  /* 0x0000000105057836 */ /* 0x000fca0000000000 */
[----:B0-----:R-:W-:-:S13]  /*2490*/  ISETP.NE.AND P1, PT, R5, UR4, PT ;  /* 0x0000000405007c0c */ /* 0x001fda000bf25270 */
[----:B------:R-:W-:Y:S05]  /*24a0*/  @P1 BRA `(.L_x_34) ;  /* 0xffffffe400881947 */ /* 0x000fea000383ffff */
[----:B------:R-:W-:Y:S05]  /*24b0*/  BSYNC.RELIABLE B1 ;  /* 0x0000000000017941 */ /* 0x000fea0003800100 */
.L_x_5:
[----:B------:R-:W-:Y:S05]  /*24c0*/  BRA `(.L_x_35) ;  /* 0xffffffe400547947 */ /* 0x000fea000383ffff */
.L_x_33:
[----:B------:R-:W-:Y:S05]  /*24d0*/  BSYNC.RECONVERGENT B0 ;  /* 0x0000000000007941 */ /* 0x000fea0003800200 */
.L_x_2:
[----:B------:R-:W-:Y:S05]  /*24e0*/  WARPSYNC.ALL ;  /* 0x0000000000007948 */ /* 0x000fea0003800000 */
[----:B------:R-:W-:-:S13]  /*24f0*/  ISETP.NE.AND P0, PT, R4, RZ, PT ;  /* 0x000000ff0400720c */ /* 0x000fda0003f05270 */
[----:B------:R-:W-:Y:S05]  /*2500*/  @!P0 BRA `(.L_x_36) ;  /* 0x0000000000108947 */ /* 0x000fea0003800000 */
[----:B------:R-:W0:Y:S01]  /*2510*/  LDC.64 R2, c[0x0][0x3a0] ;  /* 0x0000e800ff027b82 */ /* 0x000e220000000a00 */
[----:B------:R-:W-:-:S05]  /*2520*/  HFMA2 R5, -RZ, RZ, 1.75, 0 ;  /* 0x3f000000ff057431 */ /* 0x000fca00000001ff */
[----:B0-----:R-:W-:Y:S01]  /*2530*/  REDG.E.ADD.F32.FTZ.RN.STRONG.GPU desc[UR8][R2.64], R5 ;  /* 0x00000005020079a6 */ /* 0x001fe2000c12f308 */
[----:B------:R-:W-:Y:S05]  /*2540*/  EXIT ;  /* 0x000000000000794d */ /* 0x000fea0003800000 */
.L_x_36:
[----:B------:R-:W-:-:S13]  /*2550*/  ISETP.NE.AND P0, PT, R6, R3, PT ;  /* 0x000000030600720c */ /* 0x000fda0003f05270 */
[----:B------:R-:W-:Y:S05]  /*2560*/  @P0 EXIT ;  /* 0x000000000000094d */ /* 0x000fea0003800000 */
[----:B------:R-:W0:Y:S01]  /*2570*/  LDC.64 R2, c[0x0][0x3a0] ;  /* 0x0000e800ff027b82 */ /* 0x000e220000000a00 */
[----:B------:R-:W-:-:S05]  /*2580*/  IMAD.MOV.U32 R5, RZ, RZ, 0x3f800000 ;  /* 0x3f800000ff057424 */ /* 0x000fca00078e00ff */
[----:B0-----:R-:W-:Y:S01]  /*2590*/  REDG.E.ADD.F32.FTZ.RN.STRONG.GPU desc[UR8][R2.64], R5 ;  /* 0x00000005020079a6 */ /* 0x001fe2000c12f308 */
[----:B------:R-:W-:Y:S05]  /*25a0*/  EXIT ;  /* 0x000000000000794d */ /* 0x000fea0003800000 */
.L_x_37:
[----:B------:R-:W-:-:S00]  /*25b0*/  BRA `(.L_x_37) ;  /* 0xfffffffc00fc7947 */ /* 0x000fc0000383ffff */
[----:B------:R-:W-:-:S00]  /*25c0*/  NOP ;  /* 0x0000000000007918 */ /* 0x000fc00000000000 */
        /* <DEDUP_REMOVED lines=11> */
.L_x_38:


//--------------------- .nv.shared.reserved.0     --------------------------
	.section	.nv.shared.reserved.0,"aw",@nobits
	.weak		__nv_reservedSMEM_offset_0_alias
	.size		__nv_reservedSMEM_offset_0_alias, 0, 64
	.other		__nv_reservedSMEM_offset_0_alias,@"STO_CUDA_RESERVED_SHARED STV_DEFAULT"
__nv_reservedSMEM_offset_0_alias:
	.zero		0
	.zero		64


//--------------------- .nv.constant0.playout     --------------------------
	.section	.nv.constant0.playout,"a",@progbits
	.sectionflags	@""
	.align	4
.nv.constant0.playout:
	.zero		936


//--------------------- SYMBOLS --------------------------

	.type		.nv.reservedSmem.offset0,@object
	.size		.nv.reservedSmem.offset0,0x4
